//
// Generated by NVIDIA NVVM Compiler
//
// Compiler Build ID: CL-36424714
// Cuda compilation tools, release 13.0, V13.0.88
// Based on NVVM 20.0.0
//

.version 9.0
.target sm_100
.address_size 64

	// .globl	repeat_once_forward
.global .align 1 .b8 _ZN34_INTERNAL_ec979abe_4_k_cu_56a83da14cuda3std3__436_GLOBAL__N__ec979abe_4_k_cu_56a83da16ignoreE[1];
.global .align 1 .b8 _ZN34_INTERNAL_ec979abe_4_k_cu_56a83da14cuda3std3__45__cpo5beginE[1];
.global .align 1 .b8 _ZN34_INTERNAL_ec979abe_4_k_cu_56a83da14cuda3std3__45__cpo3endE[1];
.global .align 1 .b8 _ZN34_INTERNAL_ec979abe_4_k_cu_56a83da14cuda3std3__45__cpo6cbeginE[1];
.global .align 1 .b8 _ZN34_INTERNAL_ec979abe_4_k_cu_56a83da14cuda3std3__45__cpo4cendE[1];
.global .align 1 .b8 _ZN34_INTERNAL_ec979abe_4_k_cu_56a83da14cuda3std3__419piecewise_constructE[1];
.global .align 1 .b8 _ZN34_INTERNAL_ec979abe_4_k_cu_56a83da14cuda3std3__48in_placeE[1];
.global .align 1 .b8 _ZN34_INTERNAL_ec979abe_4_k_cu_56a83da14cuda3std6ranges3__45__cpo4swapE[1];
.global .align 1 .b8 _ZN34_INTERNAL_ec979abe_4_k_cu_56a83da14cuda3std6ranges3__45__cpo9iter_moveE[1];
.global .align 1 .b8 _ZN34_INTERNAL_ec979abe_4_k_cu_56a83da14cuda3std6ranges3__45__cpo7advanceE[1];

.visible .entry repeat_once_forward(
	.param .u64 .ptr .align 1 repeat_once_forward_param_0,
	.param .u64 .ptr .align 1 repeat_once_forward_param_1,
	.param .u32 repeat_once_forward_param_2,
	.param .u32 repeat_once_forward_param_3,
	.param .u32 repeat_once_forward_param_4,
	.param .u32 repeat_once_forward_param_5,
	.param .u32 repeat_once_forward_param_6
)
{
	.reg .pred 	%p<12>;
	.reg .b32 	%r<49>;
	.reg .b32 	%f<19>;
	.reg .b64 	%rd<43>;

	ld.param.u64 	%rd4, [repeat_once_forward_param_0];
	ld.param.u64 	%rd3, [repeat_once_forward_param_1];
	ld.param.u32 	%r26, [repeat_once_forward_param_3];
	ld.param.u32 	%r27, [repeat_once_forward_param_4];
	ld.param.u32 	%r28, [repeat_once_forward_param_5];
	ld.param.u32 	%r29, [repeat_once_forward_param_6];
	cvta.to.global.u64 	%rd1, %rd4;
	mov.u32 	%r1, %tid.x;
	setp.ge.s32 	%p1, %r1, %r29;
	setp.lt.s32 	%p2, %r28, 1;
	or.pred  	%p3, %p1, %p2;
	@%p3 bra 	$L__BB0_13;
	mov.u32 	%r31, %ctaid.z;
	mov.u32 	%r32, %ctaid.y;
	mov.u32 	%r33, %ctaid.x;
	cvta.to.global.u64 	%rd5, %rd3;
	mad.lo.s32 	%r34, %r26, %r33, %r32;
	mad.lo.s32 	%r2, %r34, %r27, %r31;
	mad.lo.s32 	%r35, %r2, %r29, %r1;
	mul.lo.s32 	%r3, %r2, %r28;
	mul.wide.s32 	%rd6, %r35, 4;
	add.s64 	%rd2, %rd5, %rd6;
	and.b32  	%r4, %r28, 15;
	setp.lt.u32 	%p4, %r28, 16;
	mov.b32 	%r45, 0;
	@%p4 bra 	$L__BB0_4;
	and.b32  	%r45, %r28, 2147483632;
	ld.global.f32 	%f18, [%rd2];
	neg.s32 	%r43, %r45;
	mul.lo.s32 	%r36, %r29, %r28;
	mad.lo.s32 	%r42, %r36, %r2, %r1;
	shl.b32 	%r8, %r29, 4;
	mul.wide.s32 	%rd9, %r29, 4;
$L__BB0_3:
	.pragma "nounroll";
	mul.wide.s32 	%rd7, %r42, 4;
	add.s64 	%rd8, %rd1, %rd7;
	st.global.f32 	[%rd8], %f18;
	ld.global.f32 	%f5, [%rd2];
	add.s64 	%rd10, %rd8, %rd9;
	st.global.f32 	[%rd10], %f5;
	add.s64 	%rd11, %rd10, %rd9;
	st.global.f32 	[%rd11], %f5;
	ld.global.f32 	%f6, [%rd2];
	add.s64 	%rd12, %rd11, %rd9;
	st.global.f32 	[%rd12], %f6;
	add.s64 	%rd13, %rd12, %rd9;
	st.global.f32 	[%rd13], %f6;
	ld.global.f32 	%f7, [%rd2];
	add.s64 	%rd14, %rd13, %rd9;
	st.global.f32 	[%rd14], %f7;
	add.s64 	%rd15, %rd14, %rd9;
	st.global.f32 	[%rd15], %f7;
	ld.global.f32 	%f8, [%rd2];
	add.s64 	%rd16, %rd15, %rd9;
	st.global.f32 	[%rd16], %f8;
	add.s64 	%rd17, %rd16, %rd9;
	st.global.f32 	[%rd17], %f8;
	ld.global.f32 	%f9, [%rd2];
	add.s64 	%rd18, %rd17, %rd9;
	st.global.f32 	[%rd18], %f9;
	add.s64 	%rd19, %rd18, %rd9;
	st.global.f32 	[%rd19], %f9;
	ld.global.f32 	%f10, [%rd2];
	add.s64 	%rd20, %rd19, %rd9;
	st.global.f32 	[%rd20], %f10;
	add.s64 	%rd21, %rd20, %rd9;
	st.global.f32 	[%rd21], %f10;
	ld.global.f32 	%f11, [%rd2];
	add.s64 	%rd22, %rd21, %rd9;
	st.global.f32 	[%rd22], %f11;
	add.s64 	%rd23, %rd22, %rd9;
	st.global.f32 	[%rd23], %f11;
	ld.global.f32 	%f18, [%rd2];
	add.s64 	%rd24, %rd23, %rd9;
	st.global.f32 	[%rd24], %f18;
	add.s32 	%r43, %r43, 16;
	add.s32 	%r42, %r42, %r8;
	setp.ne.s32 	%p5, %r43, 0;
	@%p5 bra 	$L__BB0_3;
$L__BB0_4:
	setp.eq.s32 	%p6, %r4, 0;
	@%p6 bra 	$L__BB0_13;
	and.b32  	%r14, %r28, 7;
	setp.lt.u32 	%p7, %r4, 8;
	@%p7 bra 	$L__BB0_7;
	add.s32 	%r37, %r45, %r3;
	mad.lo.s32 	%r38, %r37, %r29, %r1;
	ld.global.f32 	%f12, [%rd2];
	mul.wide.s32 	%rd25, %r38, 4;
	add.s64 	%rd26, %rd1, %rd25;
	st.global.f32 	[%rd26], %f12;
	mul.wide.s32 	%rd27, %r29, 4;
	add.s64 	%rd28, %rd26, %rd27;
	st.global.f32 	[%rd28], %f12;
	ld.global.f32 	%f13, [%rd2];
	add.s64 	%rd29, %rd28, %rd27;
	st.global.f32 	[%rd29], %f13;
	add.s64 	%rd30, %rd29, %rd27;
	st.global.f32 	[%rd30], %f13;
	ld.global.f32 	%f14, [%rd2];
	add.s64 	%rd31, %rd30, %rd27;
	st.global.f32 	[%rd31], %f14;
	add.s64 	%rd32, %rd31, %rd27;
	st.global.f32 	[%rd32], %f14;
	ld.global.f32 	%f15, [%rd2];
	add.s64 	%rd33, %rd32, %rd27;
	st.global.f32 	[%rd33], %f15;
	add.s64 	%rd34, %rd33, %rd27;
	st.global.f32 	[%rd34], %f15;
	add.s32 	%r45, %r45, 8;
$L__BB0_7:
	setp.eq.s32 	%p8, %r14, 0;
	@%p8 bra 	$L__BB0_13;
	and.b32  	%r17, %r28, 3;
	setp.lt.u32 	%p9, %r14, 4;
	@%p9 bra 	$L__BB0_10;
	add.s32 	%r39, %r45, %r3;
	mad.lo.s32 	%r40, %r39, %r29, %r1;
	ld.global.f32 	%f16, [%rd2];
	mul.wide.s32 	%rd35, %r40, 4;
	add.s64 	%rd36, %rd1, %rd35;
	st.global.f32 	[%rd36], %f16;
	mul.wide.s32 	%rd37, %r29, 4;
	add.s64 	%rd38, %rd36, %rd37;
	st.global.f32 	[%rd38], %f16;
	ld.global.f32 	%f17, [%rd2];
	add.s64 	%rd39, %rd38, %rd37;
	st.global.f32 	[%rd39], %f17;
	add.s64 	%rd40, %rd39, %rd37;
	st.global.f32 	[%rd40], %f17;
	add.s32 	%r45, %r45, 4;
$L__BB0_10:
	setp.eq.s32 	%p10, %r17, 0;
	@%p10 bra 	$L__BB0_13;
	ld.global.f32 	%f4, [%rd2];
	add.s32 	%r41, %r45, %r3;
	mad.lo.s32 	%r48, %r29, %r41, %r1;
	neg.s32 	%r47, %r17;
$L__BB0_12:
	.pragma "nounroll";
	mul.wide.s32 	%rd41, %r48, 4;
	add.s64 	%rd42, %rd1, %rd41;
	st.global.f32 	[%rd42], %f4;
	add.s32 	%r48, %r48, %r29;
	add.s32 	%r47, %r47, 1;
	setp.ne.s32 	%p11, %r47, 0;
	@%p11 bra 	$L__BB0_12;
$L__BB0_13:
	ret;

}
	// .globl	repeat_kv_forward
.visible .entry repeat_kv_forward(
	.param .u64 .ptr .align 1 repeat_kv_forward_param_0,
	.param .u64 .ptr .align 1 repeat_kv_forward_param_1,
	.param .u64 .ptr .align 1 repeat_kv_forward_param_2,
	.param .u64 .ptr .align 1 repeat_kv_forward_param_3,
	.param .u32 repeat_kv_forward_param_4,
	.param .u32 repeat_kv_forward_param_5,
	.param .u32 repeat_kv_forward_param_6,
	.param .u32 repeat_kv_forward_param_7,
	.param .u32 repeat_kv_forward_param_8
)
{
	.reg .pred 	%p<12>;
	.reg .b32 	%r<49>;
	.reg .b32 	%f<59>;
	.reg .b64 	%rd<77>;

	ld.param.u64 	%rd7, [repeat_kv_forward_param_0];
	ld.param.u64 	%rd8, [repeat_kv_forward_param_1];
	ld.param.u64 	%rd5, [repeat_kv_forward_param_2];
	ld.param.u64 	%rd6, [repeat_kv_forward_param_3];
	ld.param.u32 	%r26, [repeat_kv_forward_param_5];
	ld.param.u32 	%r27, [repeat_kv_forward_param_6];
	ld.param.u32 	%r28, [repeat_kv_forward_param_7];
	ld.param.u32 	%r29, [repeat_kv_forward_param_8];
	cvta.to.global.u64 	%rd1, %rd8;
	cvta.to.global.u64 	%rd2, %rd7;
	mov.u32 	%r1, %tid.x;
	setp.ge.s32 	%p1, %r1, %r29;
	setp.lt.s32 	%p2, %r28, 1;
	or.pred  	%p3, %p1, %p2;
	@%p3 bra 	$L__BB1_13;
	mov.u32 	%r31, %ctaid.z;
	mov.u32 	%r32, %ctaid.y;
	mov.u32 	%r33, %ctaid.x;
	cvta.to.global.u64 	%rd9, %rd5;
	cvta.to.global.u64 	%rd10, %rd6;
	mad.lo.s32 	%r34, %r26, %r33, %r32;
	mad.lo.s32 	%r2, %r34, %r27, %r31;
	mad.lo.s32 	%r35, %r2, %r29, %r1;
	mul.lo.s32 	%r3, %r2, %r28;
	mul.wide.s32 	%rd11, %r35, 4;
	add.s64 	%rd3, %rd9, %rd11;
	add.s64 	%rd4, %rd10, %rd11;
	and.b32  	%r4, %r28, 15;
	setp.lt.u32 	%p4, %r28, 16;
	mov.b32 	%r45, 0;
	@%p4 bra 	$L__BB1_4;
	and.b32  	%r45, %r28, 2147483632;
	neg.s32 	%r43, %r45;
	mul.lo.s32 	%r36, %r29, %r28;
	mad.lo.s32 	%r42, %r36, %r2, %r1;
	shl.b32 	%r8, %r29, 4;
	mul.wide.s32 	%rd15, %r29, 4;
$L__BB1_3:
	.pragma "nounroll";
	ld.global.f32 	%f1, [%rd3];
	mul.wide.s32 	%rd12, %r42, 4;
	add.s64 	%rd13, %rd2, %rd12;
	st.global.f32 	[%rd13], %f1;
	ld.global.f32 	%f2, [%rd4];
	add.s64 	%rd14, %rd1, %rd12;
	st.global.f32 	[%rd14], %f2;
	ld.global.f32 	%f3, [%rd3];
	add.s64 	%rd16, %rd13, %rd15;
	st.global.f32 	[%rd16], %f3;
	ld.global.f32 	%f4, [%rd4];
	add.s64 	%rd17, %rd14, %rd15;
	st.global.f32 	[%rd17], %f4;
	ld.global.f32 	%f5, [%rd3];
	add.s64 	%rd18, %rd16, %rd15;
	st.global.f32 	[%rd18], %f5;
	ld.global.f32 	%f6, [%rd4];
	add.s64 	%rd19, %rd17, %rd15;
	st.global.f32 	[%rd19], %f6;
	ld.global.f32 	%f7, [%rd3];
	add.s64 	%rd20, %rd18, %rd15;
	st.global.f32 	[%rd20], %f7;
	ld.global.f32 	%f8, [%rd4];
	add.s64 	%rd21, %rd19, %rd15;
	st.global.f32 	[%rd21], %f8;
	ld.global.f32 	%f9, [%rd3];
	add.s64 	%rd22, %rd20, %rd15;
	st.global.f32 	[%rd22], %f9;
	ld.global.f32 	%f10, [%rd4];
	add.s64 	%rd23, %rd21, %rd15;
	st.global.f32 	[%rd23], %f10;
	ld.global.f32 	%f11, [%rd3];
	add.s64 	%rd24, %rd22, %rd15;
	st.global.f32 	[%rd24], %f11;
	ld.global.f32 	%f12, [%rd4];
	add.s64 	%rd25, %rd23, %rd15;
	st.global.f32 	[%rd25], %f12;
	ld.global.f32 	%f13, [%rd3];
	add.s64 	%rd26, %rd24, %rd15;
	st.global.f32 	[%rd26], %f13;
	ld.global.f32 	%f14, [%rd4];
	add.s64 	%rd27, %rd25, %rd15;
	st.global.f32 	[%rd27], %f14;
	ld.global.f32 	%f15, [%rd3];
	add.s64 	%rd28, %rd26, %rd15;
	st.global.f32 	[%rd28], %f15;
	ld.global.f32 	%f16, [%rd4];
	add.s64 	%rd29, %rd27, %rd15;
	st.global.f32 	[%rd29], %f16;
	ld.global.f32 	%f17, [%rd3];
	add.s64 	%rd30, %rd28, %rd15;
	st.global.f32 	[%rd30], %f17;
	ld.global.f32 	%f18, [%rd4];
	add.s64 	%rd31, %rd29, %rd15;
	st.global.f32 	[%rd31], %f18;
	ld.global.f32 	%f19, [%rd3];
	add.s64 	%rd32, %rd30, %rd15;
	st.global.f32 	[%rd32], %f19;
	ld.global.f32 	%f20, [%rd4];
	add.s64 	%rd33, %rd31, %rd15;
	st.global.f32 	[%rd33], %f20;
	ld.global.f32 	%f21, [%rd3];
	add.s64 	%rd34, %rd32, %rd15;
	st.global.f32 	[%rd34], %f21;
	ld.global.f32 	%f22, [%rd4];
	add.s64 	%rd35, %rd33, %rd15;
	st.global.f32 	[%rd35], %f22;
	ld.global.f32 	%f23, [%rd3];
	add.s64 	%rd36, %rd34, %rd15;
	st.global.f32 	[%rd36], %f23;
	ld.global.f32 	%f24, [%rd4];
	add.s64 	%rd37, %rd35, %rd15;
	st.global.f32 	[%rd37], %f24;
	ld.global.f32 	%f25, [%rd3];
	add.s64 	%rd38, %rd36, %rd15;
	st.global.f32 	[%rd38], %f25;
	ld.global.f32 	%f26, [%rd4];
	add.s64 	%rd39, %rd37, %rd15;
	st.global.f32 	[%rd39], %f26;
	ld.global.f32 	%f27, [%rd3];
	add.s64 	%rd40, %rd38, %rd15;
	st.global.f32 	[%rd40], %f27;
	ld.global.f32 	%f28, [%rd4];
	add.s64 	%rd41, %rd39, %rd15;
	st.global.f32 	[%rd41], %f28;
	ld.global.f32 	%f29, [%rd3];
	add.s64 	%rd42, %rd40, %rd15;
	st.global.f32 	[%rd42], %f29;
	ld.global.f32 	%f30, [%rd4];
	add.s64 	%rd43, %rd41, %rd15;
	st.global.f32 	[%rd43], %f30;
	ld.global.f32 	%f31, [%rd3];
	add.s64 	%rd44, %rd42, %rd15;
	st.global.f32 	[%rd44], %f31;
	ld.global.f32 	%f32, [%rd4];
	add.s64 	%rd45, %rd43, %rd15;
	st.global.f32 	[%rd45], %f32;
	add.s32 	%r43, %r43, 16;
	add.s32 	%r42, %r42, %r8;
	setp.ne.s32 	%p5, %r43, 0;
	@%p5 bra 	$L__BB1_3;
$L__BB1_4:
	setp.eq.s32 	%p6, %r4, 0;
	@%p6 bra 	$L__BB1_13;
	and.b32  	%r14, %r28, 7;
	setp.lt.u32 	%p7, %r4, 8;
	@%p7 bra 	$L__BB1_7;
	add.s32 	%r37, %r45, %r3;
	mad.lo.s32 	%r38, %r37, %r29, %r1;
	ld.global.f32 	%f33, [%rd3];
	mul.wide.s32 	%rd46, %r38, 4;
	add.s64 	%rd47, %rd2, %rd46;
	st.global.f32 	[%rd47], %f33;
	ld.global.f32 	%f34, [%rd4];
	add.s64 	%rd48, %rd1, %rd46;
	st.global.f32 	[%rd48], %f34;
	ld.global.f32 	%f35, [%rd3];
	mul.wide.s32 	%rd49, %r29, 4;
	add.s64 	%rd50, %rd47, %rd49;
	st.global.f32 	[%rd50], %f35;
	ld.global.f32 	%f36, [%rd4];
	add.s64 	%rd51, %rd48, %rd49;
	st.global.f32 	[%rd51], %f36;
	ld.global.f32 	%f37, [%rd3];
	add.s64 	%rd52, %rd50, %rd49;
	st.global.f32 	[%rd52], %f37;
	ld.global.f32 	%f38, [%rd4];
	add.s64 	%rd53, %rd51, %rd49;
	st.global.f32 	[%rd53], %f38;
	ld.global.f32 	%f39, [%rd3];
	add.s64 	%rd54, %rd52, %rd49;
	st.global.f32 	[%rd54], %f39;
	ld.global.f32 	%f40, [%rd4];
	add.s64 	%rd55, %rd53, %rd49;
	st.global.f32 	[%rd55], %f40;
	ld.global.f32 	%f41, [%rd3];
	add.s64 	%rd56, %rd54, %rd49;
	st.global.f32 	[%rd56], %f41;
	ld.global.f32 	%f42, [%rd4];
	add.s64 	%rd57, %rd55, %rd49;
	st.global.f32 	[%rd57], %f42;
	ld.global.f32 	%f43, [%rd3];
	add.s64 	%rd58, %rd56, %rd49;
	st.global.f32 	[%rd58], %f43;
	ld.global.f32 	%f44, [%rd4];
	add.s64 	%rd59, %rd57, %rd49;
	st.global.f32 	[%rd59], %f44;
	ld.global.f32 	%f45, [%rd3];
	add.s64 	%rd60, %rd58, %rd49;
	st.global.f32 	[%rd60], %f45;
	ld.global.f32 	%f46, [%rd4];
	add.s64 	%rd61, %rd59, %rd49;
	st.global.f32 	[%rd61], %f46;
	ld.global.f32 	%f47, [%rd3];
	add.s64 	%rd62, %rd60, %rd49;
	st.global.f32 	[%rd62], %f47;
	ld.global.f32 	%f48, [%rd4];
	add.s64 	%rd63, %rd61, %rd49;
	st.global.f32 	[%rd63], %f48;
	add.s32 	%r45, %r45, 8;
$L__BB1_7:
	setp.eq.s32 	%p8, %r14, 0;
	@%p8 bra 	$L__BB1_13;
	and.b32  	%r17, %r28, 3;
	setp.lt.u32 	%p9, %r14, 4;
	@%p9 bra 	$L__BB1_10;
	add.s32 	%r39, %r45, %r3;
	mad.lo.s32 	%r40, %r39, %r29, %r1;
	ld.global.f32 	%f49, [%rd3];
	mul.wide.s32 	%rd64, %r40, 4;
	add.s64 	%rd65, %rd2, %rd64;
	st.global.f32 	[%rd65], %f49;
	ld.global.f32 	%f50, [%rd4];
	add.s64 	%rd66, %rd1, %rd64;
	st.global.f32 	[%rd66], %f50;
	ld.global.f32 	%f51, [%rd3];
	mul.wide.s32 	%rd67, %r29, 4;
	add.s64 	%rd68, %rd65, %rd67;
	st.global.f32 	[%rd68], %f51;
	ld.global.f32 	%f52, [%rd4];
	add.s64 	%rd69, %rd66, %rd67;
	st.global.f32 	[%rd69], %f52;
	ld.global.f32 	%f53, [%rd3];
	add.s64 	%rd70, %rd68, %rd67;
	st.global.f32 	[%rd70], %f53;
	ld.global.f32 	%f54, [%rd4];
	add.s64 	%rd71, %rd69, %rd67;
	st.global.f32 	[%rd71], %f54;
	ld.global.f32 	%f55, [%rd3];
	add.s64 	%rd72, %rd70, %rd67;
	st.global.f32 	[%rd72], %f55;
	ld.global.f32 	%f56, [%rd4];
	add.s64 	%rd73, %rd71, %rd67;
	st.global.f32 	[%rd73], %f56;
	add.s32 	%r45, %r45, 4;
$L__BB1_10:
	setp.eq.s32 	%p10, %r17, 0;
	@%p10 bra 	$L__BB1_13;
	add.s32 	%r41, %r45, %r3;
	mad.lo.s32 	%r48, %r29, %r41, %r1;
	neg.s32 	%r47, %r17;
$L__BB1_12:
	.pragma "nounroll";
	ld.global.f32 	%f57, [%rd3];
	mul.wide.s32 	%rd74, %r48, 4;
	add.s64 	%rd75, %rd2, %rd74;
	st.global.f32 	[%rd75], %f57;
	ld.global.f32 	%f58, [%rd4];
	add.s64 	%rd76, %rd1, %rd74;
	st.global.f32 	[%rd76], %f58;
	add.s32 	%r48, %r48, %r29;
	add.s32 	%r47, %r47, 1;
	setp.ne.s32 	%p11, %r47, 0;
	@%p11 bra 	$L__BB1_12;
$L__BB1_13:
	ret;

}
	// .globl	repeat_once_backward
.visible .entry repeat_once_backward(
	.param .u64 .ptr .align 1 repeat_once_backward_param_0,
	.param .u64 .ptr .align 1 repeat_once_backward_param_1,
	.param .u32 repeat_once_backward_param_2,
	.param .u32 repeat_once_backward_param_3,
	.param .u32 repeat_once_backward_param_4,
	.param .u32 repeat_once_backward_param_5,
	.param .u32 repeat_once_backward_param_6
)
{
	.reg .pred 	%p<11>;
	.reg .b32 	%r<51>;
	.reg .b32 	%f<83>;
	.reg .b64 	%rd<43>;

	ld.param.u64 	%rd2, [repeat_once_backward_param_0];
	ld.param.u64 	%rd3, [repeat_once_backward_param_1];
	ld.param.u32 	%r29, [repeat_once_backward_param_3];
	ld.param.u32 	%r30, [repeat_once_backward_param_4];
	ld.param.u32 	%r31, [repeat_once_backward_param_5];
	ld.param.u32 	%r32, [repeat_once_backward_param_6];
	cvta.to.global.u64 	%rd1, %rd3;
	mov.u32 	%r1, %ctaid.x;
	mov.u32 	%r2, %ctaid.y;
	mov.u32 	%r3, %ctaid.z;
	mov.u32 	%r4, %tid.x;
	setp.ge.s32 	%p1, %r4, %r32;
	@%p1 bra 	$L__BB2_15;
	setp.lt.s32 	%p2, %r31, 1;
	mov.f32 	%f82, 0f00000000;
	@%p2 bra 	$L__BB2_14;
	mad.lo.s32 	%r34, %r29, %r1, %r2;
	mad.lo.s32 	%r5, %r34, %r30, %r3;
	mul.lo.s32 	%r6, %r5, %r31;
	and.b32  	%r7, %r31, 15;
	setp.lt.u32 	%p3, %r31, 16;
	mov.f32 	%f82, 0f00000000;
	mov.b32 	%r47, 0;
	@%p3 bra 	$L__BB2_5;
	and.b32  	%r47, %r31, 2147483632;
	neg.s32 	%r45, %r47;
	mul.lo.s32 	%r35, %r32, %r31;
	mad.lo.s32 	%r44, %r35, %r5, %r4;
	shl.b32 	%r11, %r32, 4;
	mov.f32 	%f82, 0f00000000;
	mul.wide.s32 	%rd6, %r32, 4;
$L__BB2_4:
	.pragma "nounroll";
	mul.wide.s32 	%rd4, %r44, 4;
	add.s64 	%rd5, %rd1, %rd4;
	ld.global.f32 	%f18, [%rd5];
	add.f32 	%f19, %f82, %f18;
	add.s64 	%rd7, %rd5, %rd6;
	ld.global.f32 	%f20, [%rd7];
	add.f32 	%f21, %f19, %f20;
	add.s64 	%rd8, %rd7, %rd6;
	ld.global.f32 	%f22, [%rd8];
	add.f32 	%f23, %f21, %f22;
	add.s64 	%rd9, %rd8, %rd6;
	ld.global.f32 	%f24, [%rd9];
	add.f32 	%f25, %f23, %f24;
	add.s64 	%rd10, %rd9, %rd6;
	ld.global.f32 	%f26, [%rd10];
	add.f32 	%f27, %f25, %f26;
	add.s64 	%rd11, %rd10, %rd6;
	ld.global.f32 	%f28, [%rd11];
	add.f32 	%f29, %f27, %f28;
	add.s64 	%rd12, %rd11, %rd6;
	ld.global.f32 	%f30, [%rd12];
	add.f32 	%f31, %f29, %f30;
	add.s64 	%rd13, %rd12, %rd6;
	ld.global.f32 	%f32, [%rd13];
	add.f32 	%f33, %f31, %f32;
	add.s64 	%rd14, %rd13, %rd6;
	ld.global.f32 	%f34, [%rd14];
	add.f32 	%f35, %f33, %f34;
	add.s64 	%rd15, %rd14, %rd6;
	ld.global.f32 	%f36, [%rd15];
	add.f32 	%f37, %f35, %f36;
	add.s64 	%rd16, %rd15, %rd6;
	ld.global.f32 	%f38, [%rd16];
	add.f32 	%f39, %f37, %f38;
	add.s64 	%rd17, %rd16, %rd6;
	ld.global.f32 	%f40, [%rd17];
	add.f32 	%f41, %f39, %f40;
	add.s64 	%rd18, %rd17, %rd6;
	ld.global.f32 	%f42, [%rd18];
	add.f32 	%f43, %f41, %f42;
	add.s64 	%rd19, %rd18, %rd6;
	ld.global.f32 	%f44, [%rd19];
	add.f32 	%f45, %f43, %f44;
	add.s64 	%rd20, %rd19, %rd6;
	ld.global.f32 	%f46, [%rd20];
	add.f32 	%f47, %f45, %f46;
	add.s64 	%rd21, %rd20, %rd6;
	ld.global.f32 	%f48, [%rd21];
	add.f32 	%f82, %f47, %f48;
	add.s32 	%r45, %r45, 16;
	add.s32 	%r44, %r44, %r11;
	setp.ne.s32 	%p4, %r45, 0;
	@%p4 bra 	$L__BB2_4;
$L__BB2_5:
	setp.eq.s32 	%p5, %r7, 0;
	@%p5 bra 	$L__BB2_14;
	and.b32  	%r17, %r31, 7;
	setp.lt.u32 	%p6, %r7, 8;
	@%p6 bra 	$L__BB2_8;
	add.s32 	%r36, %r47, %r6;
	mad.lo.s32 	%r37, %r36, %r32, %r4;
	mul.wide.s32 	%rd22, %r37, 4;
	add.s64 	%rd23, %rd1, %rd22;
	ld.global.f32 	%f50, [%rd23];
	add.f32 	%f51, %f82, %f50;
	mul.wide.s32 	%rd24, %r32, 4;
	add.s64 	%rd25, %rd23, %rd24;
	ld.global.f32 	%f52, [%rd25];
	add.f32 	%f53, %f51, %f52;
	add.s64 	%rd26, %rd25, %rd24;
	ld.global.f32 	%f54, [%rd26];
	add.f32 	%f55, %f53, %f54;
	add.s64 	%rd27, %rd26, %rd24;
	ld.global.f32 	%f56, [%rd27];
	add.f32 	%f57, %f55, %f56;
	add.s64 	%rd28, %rd27, %rd24;
	ld.global.f32 	%f58, [%rd28];
	add.f32 	%f59, %f57, %f58;
	add.s64 	%rd29, %rd28, %rd24;
	ld.global.f32 	%f60, [%rd29];
	add.f32 	%f61, %f59, %f60;
	add.s64 	%rd30, %rd29, %rd24;
	ld.global.f32 	%f62, [%rd30];
	add.f32 	%f63, %f61, %f62;
	add.s64 	%rd31, %rd30, %rd24;
	ld.global.f32 	%f64, [%rd31];
	add.f32 	%f82, %f63, %f64;
	add.s32 	%r47, %r47, 8;
$L__BB2_8:
	setp.eq.s32 	%p7, %r17, 0;
	@%p7 bra 	$L__BB2_14;
	and.b32  	%r20, %r31, 3;
	setp.lt.u32 	%p8, %r17, 4;
	@%p8 bra 	$L__BB2_11;
	add.s32 	%r38, %r47, %r6;
	mad.lo.s32 	%r39, %r38, %r32, %r4;
	mul.wide.s32 	%rd32, %r39, 4;
	add.s64 	%rd33, %rd1, %rd32;
	ld.global.f32 	%f66, [%rd33];
	add.f32 	%f67, %f82, %f66;
	mul.wide.s32 	%rd34, %r32, 4;
	add.s64 	%rd35, %rd33, %rd34;
	ld.global.f32 	%f68, [%rd35];
	add.f32 	%f69, %f67, %f68;
	add.s64 	%rd36, %rd35, %rd34;
	ld.global.f32 	%f70, [%rd36];
	add.f32 	%f71, %f69, %f70;
	add.s64 	%rd37, %rd36, %rd34;
	ld.global.f32 	%f72, [%rd37];
	add.f32 	%f82, %f71, %f72;
	add.s32 	%r47, %r47, 4;
$L__BB2_11:
	setp.eq.s32 	%p9, %r20, 0;
	@%p9 bra 	$L__BB2_14;
	add.s32 	%r40, %r47, %r6;
	mad.lo.s32 	%r50, %r32, %r40, %r4;
	neg.s32 	%r49, %r20;
$L__BB2_13:
	.pragma "nounroll";
	mul.wide.s32 	%rd38, %r50, 4;
	add.s64 	%rd39, %rd1, %rd38;
	ld.global.f32 	%f73, [%rd39];
	add.f32 	%f82, %f82, %f73;
	add.s32 	%r50, %r50, %r32;
	add.s32 	%r49, %r49, 1;
	setp.ne.s32 	%p10, %r49, 0;
	@%p10 bra 	$L__BB2_13;
$L__BB2_14:
	mad.lo.s32 	%r41, %r29, %r1, %r2;
	mad.lo.s32 	%r42, %r41, %r30, %r3;
	mad.lo.s32 	%r43, %r42, %r32, %r4;
	cvta.to.global.u64 	%rd40, %rd2;
	mul.wide.s32 	%rd41, %r43, 4;
	add.s64 	%rd42, %rd40, %rd41;
	st.global.f32 	[%rd42], %f82;
$L__BB2_15:
	ret;

}
	// .globl	repeat_kv_backward
.visible .entry repeat_kv_backward(
	.param .u64 .ptr .align 1 repeat_kv_backward_param_0,
	.param .u64 .ptr .align 1 repeat_kv_backward_param_1,
	.param .u64 .ptr .align 1 repeat_kv_backward_param_2,
	.param .u64 .ptr .align 1 repeat_kv_backward_param_3,
	.param .u32 repeat_kv_backward_param_4,
	.param .u32 repeat_kv_backward_param_5,
	.param .u32 repeat_kv_backward_param_6,
	.param .u32 repeat_kv_backward_param_7,
	.param .u32 repeat_kv_backward_param_8
)
{
	.reg .pred 	%p<11>;
	.reg .b32 	%r<51>;
	.reg .b32 	%f<159>;
	.reg .b64 	%rd<77>;

	ld.param.u64 	%rd3, [repeat_kv_backward_param_0];
	ld.param.u64 	%rd4, [repeat_kv_backward_param_1];
	ld.param.u64 	%rd5, [repeat_kv_backward_param_2];
	ld.param.u64 	%rd6, [repeat_kv_backward_param_3];
	ld.param.u32 	%r29, [repeat_kv_backward_param_5];
	ld.param.u32 	%r30, [repeat_kv_backward_param_6];
	ld.param.u32 	%r31, [repeat_kv_backward_param_7];
	ld.param.u32 	%r32, [repeat_kv_backward_param_8];
	cvta.to.global.u64 	%rd1, %rd6;
	cvta.to.global.u64 	%rd2, %rd5;
	mov.u32 	%r1, %ctaid.x;
	mov.u32 	%r2, %ctaid.y;
	mov.u32 	%r3, %ctaid.z;
	mov.u32 	%r4, %tid.x;
	setp.ge.s32 	%p1, %r4, %r32;
	@%p1 bra 	$L__BB3_15;
	setp.lt.s32 	%p2, %r31, 1;
	mov.f32 	%f157, 0f00000000;
	mov.f32 	%f158, %f157;
	@%p2 bra 	$L__BB3_14;
	mad.lo.s32 	%r34, %r29, %r1, %r2;
	mad.lo.s32 	%r5, %r34, %r30, %r3;
	mul.lo.s32 	%r6, %r5, %r31;
	and.b32  	%r7, %r31, 15;
	setp.lt.u32 	%p3, %r31, 16;
	mov.f32 	%f158, 0f00000000;
	mov.b32 	%r47, 0;
	mov.f32 	%f157, %f158;
	@%p3 bra 	$L__BB3_5;
	and.b32  	%r47, %r31, 2147483632;
	neg.s32 	%r45, %r47;
	mul.lo.s32 	%r35, %r32, %r31;
	mad.lo.s32 	%r44, %r35, %r5, %r4;
	shl.b32 	%r11, %r32, 4;
	mov.f32 	%f158, 0f00000000;
	mul.wide.s32 	%rd10, %r32, 4;
$L__BB3_4:
	.pragma "nounroll";
	mul.wide.s32 	%rd7, %r44, 4;
	add.s64 	%rd8, %rd2, %rd7;
	ld.global.f32 	%f31, [%rd8];
	add.f32 	%f32, %f157, %f31;
	add.s64 	%rd9, %rd1, %rd7;
	ld.global.f32 	%f33, [%rd9];
	add.f32 	%f34, %f158, %f33;
	add.s64 	%rd11, %rd8, %rd10;
	ld.global.f32 	%f35, [%rd11];
	add.f32 	%f36, %f32, %f35;
	add.s64 	%rd12, %rd9, %rd10;
	ld.global.f32 	%f37, [%rd12];
	add.f32 	%f38, %f34, %f37;
	add.s64 	%rd13, %rd11, %rd10;
	ld.global.f32 	%f39, [%rd13];
	add.f32 	%f40, %f36, %f39;
	add.s64 	%rd14, %rd12, %rd10;
	ld.global.f32 	%f41, [%rd14];
	add.f32 	%f42, %f38, %f41;
	add.s64 	%rd15, %rd13, %rd10;
	ld.global.f32 	%f43, [%rd15];
	add.f32 	%f44, %f40, %f43;
	add.s64 	%rd16, %rd14, %rd10;
	ld.global.f32 	%f45, [%rd16];
	add.f32 	%f46, %f42, %f45;
	add.s64 	%rd17, %rd15, %rd10;
	ld.global.f32 	%f47, [%rd17];
	add.f32 	%f48, %f44, %f47;
	add.s64 	%rd18, %rd16, %rd10;
	ld.global.f32 	%f49, [%rd18];
	add.f32 	%f50, %f46, %f49;
	add.s64 	%rd19, %rd17, %rd10;
	ld.global.f32 	%f51, [%rd19];
	add.f32 	%f52, %f48, %f51;
	add.s64 	%rd20, %rd18, %rd10;
	ld.global.f32 	%f53, [%rd20];
	add.f32 	%f54, %f50, %f53;
	add.s64 	%rd21, %rd19, %rd10;
	ld.global.f32 	%f55, [%rd21];
	add.f32 	%f56, %f52, %f55;
	add.s64 	%rd22, %rd20, %rd10;
	ld.global.f32 	%f57, [%rd22];
	add.f32 	%f58, %f54, %f57;
	add.s64 	%rd23, %rd21, %rd10;
	ld.global.f32 	%f59, [%rd23];
	add.f32 	%f60, %f56, %f59;
	add.s64 	%rd24, %rd22, %rd10;
	ld.global.f32 	%f61, [%rd24];
	add.f32 	%f62, %f58, %f61;
	add.s64 	%rd25, %rd23, %rd10;
	ld.global.f32 	%f63, [%rd25];
	add.f32 	%f64, %f60, %f63;
	add.s64 	%rd26, %rd24, %rd10;
	ld.global.f32 	%f65, [%rd26];
	add.f32 	%f66, %f62, %f65;
	add.s64 	%rd27, %rd25, %rd10;
	ld.global.f32 	%f67, [%rd27];
	add.f32 	%f68, %f64, %f67;
	add.s64 	%rd28, %rd26, %rd10;
	ld.global.f32 	%f69, [%rd28];
	add.f32 	%f70, %f66, %f69;
	add.s64 	%rd29, %rd27, %rd10;
	ld.global.f32 	%f71, [%rd29];
	add.f32 	%f72, %f68, %f71;
	add.s64 	%rd30, %rd28, %rd10;
	ld.global.f32 	%f73, [%rd30];
	add.f32 	%f74, %f70, %f73;
	add.s64 	%rd31, %rd29, %rd10;
	ld.global.f32 	%f75, [%rd31];
	add.f32 	%f76, %f72, %f75;
	add.s64 	%rd32, %rd30, %rd10;
	ld.global.f32 	%f77, [%rd32];
	add.f32 	%f78, %f74, %f77;
	add.s64 	%rd33, %rd31, %rd10;
	ld.global.f32 	%f79, [%rd33];
	add.f32 	%f80, %f76, %f79;
	add.s64 	%rd34, %rd32, %rd10;
	ld.global.f32 	%f81, [%rd34];
	add.f32 	%f82, %f78, %f81;
	add.s64 	%rd35, %rd33, %rd10;
	ld.global.f32 	%f83, [%rd35];
	add.f32 	%f84, %f80, %f83;
	add.s64 	%rd36, %rd34, %rd10;
	ld.global.f32 	%f85, [%rd36];
	add.f32 	%f86, %f82, %f85;
	add.s64 	%rd37, %rd35, %rd10;
	ld.global.f32 	%f87, [%rd37];
	add.f32 	%f88, %f84, %f87;
	add.s64 	%rd38, %rd36, %rd10;
	ld.global.f32 	%f89, [%rd38];
	add.f32 	%f90, %f86, %f89;
	add.s64 	%rd39, %rd37, %rd10;
	ld.global.f32 	%f91, [%rd39];
	add.f32 	%f157, %f88, %f91;
	add.s64 	%rd40, %rd38, %rd10;
	ld.global.f32 	%f92, [%rd40];
	add.f32 	%f158, %f90, %f92;
	add.s32 	%r45, %r45, 16;
	add.s32 	%r44, %r44, %r11;
	setp.ne.s32 	%p4, %r45, 0;
	@%p4 bra 	$L__BB3_4;
$L__BB3_5:
	setp.eq.s32 	%p5, %r7, 0;
	@%p5 bra 	$L__BB3_14;
	and.b32  	%r17, %r31, 7;
	setp.lt.u32 	%p6, %r7, 8;
	@%p6 bra 	$L__BB3_8;
	add.s32 	%r36, %r47, %r6;
	mad.lo.s32 	%r37, %r36, %r32, %r4;
	mul.wide.s32 	%rd41, %r37, 4;
	add.s64 	%rd42, %rd2, %rd41;
	ld.global.f32 	%f94, [%rd42];
	add.f32 	%f95, %f157, %f94;
	add.s64 	%rd43, %rd1, %rd41;
	ld.global.f32 	%f96, [%rd43];
	add.f32 	%f97, %f158, %f96;
	mul.wide.s32 	%rd44, %r32, 4;
	add.s64 	%rd45, %rd42, %rd44;
	ld.global.f32 	%f98, [%rd45];
	add.f32 	%f99, %f95, %f98;
	add.s64 	%rd46, %rd43, %rd44;
	ld.global.f32 	%f100, [%rd46];
	add.f32 	%f101, %f97, %f100;
	add.s64 	%rd47, %rd45, %rd44;
	ld.global.f32 	%f102, [%rd47];
	add.f32 	%f103, %f99, %f102;
	add.s64 	%rd48, %rd46, %rd44;
	ld.global.f32 	%f104, [%rd48];
	add.f32 	%f105, %f101, %f104;
	add.s64 	%rd49, %rd47, %rd44;
	ld.global.f32 	%f106, [%rd49];
	add.f32 	%f107, %f103, %f106;
	add.s64 	%rd50, %rd48, %rd44;
	ld.global.f32 	%f108, [%rd50];
	add.f32 	%f109, %f105, %f108;
	add.s64 	%rd51, %rd49, %rd44;
	ld.global.f32 	%f110, [%rd51];
	add.f32 	%f111, %f107, %f110;
	add.s64 	%rd52, %rd50, %rd44;
	ld.global.f32 	%f112, [%rd52];
	add.f32 	%f113, %f109, %f112;
	add.s64 	%rd53, %rd51, %rd44;
	ld.global.f32 	%f114, [%rd53];
	add.f32 	%f115, %f111, %f114;
	add.s64 	%rd54, %rd52, %rd44;
	ld.global.f32 	%f116, [%rd54];
	add.f32 	%f117, %f113, %f116;
	add.s64 	%rd55, %rd53, %rd44;
	ld.global.f32 	%f118, [%rd55];
	add.f32 	%f119, %f115, %f118;
	add.s64 	%rd56, %rd54, %rd44;
	ld.global.f32 	%f120, [%rd56];
	add.f32 	%f121, %f117, %f120;
	add.s64 	%rd57, %rd55, %rd44;
	ld.global.f32 	%f122, [%rd57];
	add.f32 	%f157, %f119, %f122;
	add.s64 	%rd58, %rd56, %rd44;
	ld.global.f32 	%f123, [%rd58];
	add.f32 	%f158, %f121, %f123;
	add.s32 	%r47, %r47, 8;
$L__BB3_8:
	setp.eq.s32 	%p7, %r17, 0;
	@%p7 bra 	$L__BB3_14;
	and.b32  	%r20, %r31, 3;
	setp.lt.u32 	%p8, %r17, 4;
	@%p8 bra 	$L__BB3_11;
	add.s32 	%r38, %r47, %r6;
	mad.lo.s32 	%r39, %r38, %r32, %r4;
	mul.wide.s32 	%rd59, %r39, 4;
	add.s64 	%rd60, %rd2, %rd59;
	ld.global.f32 	%f125, [%rd60];
	add.f32 	%f126, %f157, %f125;
	add.s64 	%rd61, %rd1, %rd59;
	ld.global.f32 	%f127, [%rd61];
	add.f32 	%f128, %f158, %f127;
	mul.wide.s32 	%rd62, %r32, 4;
	add.s64 	%rd63, %rd60, %rd62;
	ld.global.f32 	%f129, [%rd63];
	add.f32 	%f130, %f126, %f129;
	add.s64 	%rd64, %rd61, %rd62;
	ld.global.f32 	%f131, [%rd64];
	add.f32 	%f132, %f128, %f131;
	add.s64 	%rd65, %rd63, %rd62;
	ld.global.f32 	%f133, [%rd65];
	add.f32 	%f134, %f130, %f133;
	add.s64 	%rd66, %rd64, %rd62;
	ld.global.f32 	%f135, [%rd66];
	add.f32 	%f136, %f132, %f135;
	add.s64 	%rd67, %rd65, %rd62;
	ld.global.f32 	%f137, [%rd67];
	add.f32 	%f157, %f134, %f137;
	add.s64 	%rd68, %rd66, %rd62;
	ld.global.f32 	%f138, [%rd68];
	add.f32 	%f158, %f136, %f138;
	add.s32 	%r47, %r47, 4;
$L__BB3_11:
	setp.eq.s32 	%p9, %r20, 0;
	@%p9 bra 	$L__BB3_14;
	add.s32 	%r40, %r47, %r6;
	mad.lo.s32 	%r50, %r32, %r40, %r4;
	neg.s32 	%r49, %r20;
$L__BB3_13:
	.pragma "nounroll";
	mul.wide.s32 	%rd69, %r50, 4;
	add.s64 	%rd70, %rd2, %rd69;
	ld.global.f32 	%f139, [%rd70];
	add.f32 	%f157, %f157, %f139;
	add.s64 	%rd71, %rd1, %rd69;
	ld.global.f32 	%f140, [%rd71];
	add.f32 	%f158, %f158, %f140;
	add.s32 	%r50, %r50, %r32;
	add.s32 	%r49, %r49, 1;
	setp.ne.s32 	%p10, %r49, 0;
	@%p10 bra 	$L__BB3_13;
$L__BB3_14:
	mad.lo.s32 	%r41, %r29, %r1, %r2;
	mad.lo.s32 	%r42, %r41, %r30, %r3;
	mad.lo.s32 	%r43, %r42, %r32, %r4;
	cvta.to.global.u64 	%rd72, %rd3;
	mul.wide.s32 	%rd73, %r43, 4;
	add.s64 	%rd74, %rd72, %rd73;
	st.global.f32 	[%rd74], %f157;
	cvta.to.global.u64 	%rd75, %rd4;
	add.s64 	%rd76, %rd75, %rd73;
	st.global.f32 	[%rd76], %f158;
$L__BB3_15:
	ret;

}


// ===== COMPILED SASS (sm_100) =====

	.target	sm_100

	.elftype	@"ET_EXEC"


//--------------------- .note.nv.tkinfo           --------------------------
	.section	.note.nv.tkinfo,"",@"SHT_NOTE"
	.sectionflags	@"SHF_NOTE_NV_TKINFO"
	.tkinfo
        /*0018*/ 	.word	0x00000002
        /*0030*/ 	.string	""
        /*0030*/ 	.string	"ptxas"
        /*0030*/ 	.string	"Cuda compilation tools, release 13.0, V13.0.88"
        /*0030*/ 	.string	"Build cuda_13.0.r13.0/compiler.36424714_0"
        /*0030*/ 	.string	"-arch sm_100 -m 64 "



//--------------------- .note.nv.cuinfo           --------------------------
	.section	.note.nv.cuinfo,"",@"SHT_NOTE"
	.sectionflags	@"SHF_NOTE_NV_CUINFO"
        /*0018*/ 	.short	0x0002
        /*001a*/ 	.short	0x0064
        /*001c*/ 	.short	0x0082
	.zero		2


//--------------------- .nv.info                  --------------------------
	.section	.nv.info,"",@"SHT_CUDA_INFO"
	.align	4


	//----- nvinfo : EIATTR_REGCOUNT
	.align		4
        /*0000*/ 	.byte	0x04, 0x2f
        /*0002*/ 	.short	(.L_11 - .L_10)
	.align		4
.L_10:
        /*0004*/ 	.word	index@(repeat_once_forward)
        /*0008*/ 	.word	0x00000020


	//----- nvinfo : EIATTR_FRAME_SIZE
	.align		4
.L_11:
        /*000c*/ 	.byte	0x04, 0x11
        /*000e*/ 	.short	(.L_13 - .L_12)
	.align		4
.L_12:
        /*0010*/ 	.word	index@(repeat_once_forward)
        /*0014*/ 	.word	0x00000000


	//----- nvinfo : EIATTR_REGCOUNT
	.align		4
.L_13:
        /*0018*/ 	.byte	0x04, 0x2f
        /*001a*/ 	.short	(.L_15 - .L_14)
	.align		4
.L_14:
        /*001c*/ 	.word	index@(repeat_kv_forward)
        /*0020*/ 	.word	0x00000020


	//----- nvinfo : EIATTR_FRAME_SIZE
	.align		4
.L_15:
        /*0024*/ 	.byte	0x04, 0x11
        /*0026*/ 	.short	(.L_17 - .L_16)
	.align		4
.L_16:
        /*0028*/ 	.word	index@(repeat_kv_forward)
        /*002c*/ 	.word	0x00000000


	//----- nvinfo : EIATTR_REGCOUNT
	.align		4
.L_17:
        /*0030*/ 	.byte	0x04, 0x2f
        /*0032*/ 	.short	(.L_19 - .L_18)
	.align		4
.L_18:
        /*0034*/ 	.word	index@(repeat_once_backward)
        /*0038*/ 	.word	0x00000020


	//----- nvinfo : EIATTR_FRAME_SIZE
	.align		4
.L_19:
        /*003c*/ 	.byte	0x04, 0x11
        /*003e*/ 	.short	(.L_21 - .L_20)
	.align		4
.L_20:
        /*0040*/ 	.word	index@(repeat_once_backward)
        /*0044*/ 	.word	0x00000000


	//----- nvinfo : EIATTR_REGCOUNT
	.align		4
.L_21:
        /*0048*/ 	.byte	0x04, 0x2f
        /*004a*/ 	.short	(.L_23 - .L_22)
	.align		4
.L_22:
        /*004c*/ 	.word	index@(repeat_kv_backward)
        /*0050*/ 	.word	0x00000028


	//----- nvinfo : EIATTR_FRAME_SIZE
	.align		4
.L_23:
        /*0054*/ 	.byte	0x04, 0x11
        /*0056*/ 	.short	(.L_25 - .L_24)
	.align		4
.L_24:
        /*0058*/ 	.word	index@(repeat_kv_backward)
        /*005c*/ 	.word	0x00000000


	//----- nvinfo : EIATTR_MIN_STACK_SIZE
	.align		4
.L_25:
        /*0060*/ 	.byte	0x04, 0x12
        /*0062*/ 	.short	(.L_27 - .L_26)
	.align		4
.L_26:
        /*0064*/ 	.word	index@(repeat_kv_backward)
        /*0068*/ 	.word	0x00000000


	//----- nvinfo : EIATTR_MIN_STACK_SIZE
	.align		4
.L_27:
        /*006c*/ 	.byte	0x04, 0x12
        /*006e*/ 	.short	(.L_29 - .L_28)
	.align		4
.L_28:
        /*0070*/ 	.word	index@(repeat_once_backward)
        /*0074*/ 	.word	0x00000000


	//----- nvinfo : EIATTR_MIN_STACK_SIZE
	.align		4
.L_29:
        /*0078*/ 	.byte	0x04, 0x12
        /*007a*/ 	.short	(.L_31 - .L_30)
	.align		4
.L_30:
        /*007c*/ 	.word	index@(repeat_kv_forward)
        /*0080*/ 	.word	0x00000000


	//----- nvinfo : EIATTR_MIN_STACK_SIZE
	.align		4
.L_31:
        /*0084*/ 	.byte	0x04, 0x12
        /*0086*/ 	.short	(.L_33 - .L_32)
	.align		4
.L_32:
        /*0088*/ 	.word	index@(repeat_once_forward)
        /*008c*/ 	.word	0x00000000
.L_33:


//--------------------- .nv.compat                --------------------------
	.section	.nv.compat,"",@"SHT_CUDA_COMPAT_INFO"
	.align	4
        /*0000*/ 	.byte	0x02, 0x09, 0x00, 0x00, 0x02, 0x02, 0x01, 0x00, 0x02, 0x05, 0x05, 0x00, 0x03, 0x07, 0x01, 0x01
        /*0010*/ 	.byte	0x02, 0x03, 0x00, 0x00, 0x02, 0x06, 0x01, 0x00, 0x04, 0x0b, 0x08, 0x00, 0x09, 0x00, 0x00, 0x00
        /*0020*/ 	.byte	0x00, 0x00, 0x00, 0x00


//--------------------- .nv.info.repeat_kv_backward --------------------------
	.section	.nv.info.repeat_kv_backward,"",@"SHT_CUDA_INFO"
	.sectionflags	@""
	.align	4


	//----- nvinfo : EIATTR_CUDA_API_VERSION
	.align		4
        /*0000*/ 	.byte	0x04, 0x37
        /*0002*/ 	.short	(.L_35 - .L_34)
.L_34:
        /*0004*/ 	.word	0x00000082


	//----- nvinfo : EIATTR_KPARAM_INFO
	.align		4
.L_35:
        /*0008*/ 	.byte	0x04, 0x17
        /*000a*/ 	.short	(.L_37 - .L_36)
.L_36:
        /*000c*/ 	.word	0x00000000
        /*0010*/ 	.short	0x0008
        /*0012*/ 	.short	0x0030
        /*0014*/ 	.byte	0x00, 0xf0, 0x11, 0x00


	//----- nvinfo : EIATTR_KPARAM_INFO
	.align		4
.L_37:
        /*0018*/ 	.byte	0x04, 0x17
        /*001a*/ 	.short	(.L_39 - .L_38)
.L_38:
        /*001c*/ 	.word	0x00000000
        /*0020*/ 	.short	0x0007
        /*0022*/ 	.short	0x002c
        /*0024*/ 	.byte	0x00, 0xf0, 0x11, 0x00


	//----- nvinfo : EIATTR_KPARAM_INFO
	.align		4
.L_39:
        /*0028*/ 	.byte	0x04, 0x17
        /*002a*/ 	.short	(.L_41 - .L_40)
.L_40:
        /*002c*/ 	.word	0x00000000
        /*0030*/ 	.short	0x0006
        /*0032*/ 	.short	0x0028
        /*0034*/ 	.byte	0x00, 0xf0, 0x11, 0x00


	//----- nvinfo : EIATTR_KPARAM_INFO
	.align		4
.L_41:
        /*0038*/ 	.byte	0x04, 0x17
        /*003a*/ 	.short	(.L_43 - .L_42)
.L_42:
        /*003c*/ 	.word	0x00000000
        /*0040*/ 	.short	0x0005
        /*0042*/ 	.short	0x0024
        /*0044*/ 	.byte	0x00, 0xf0, 0x11, 0x00


	//----- nvinfo : EIATTR_KPARAM_INFO
	.align		4
.L_43:
        /*0048*/ 	.byte	0x04, 0x17
        /*004a*/ 	.short	(.L_45 - .L_44)
.L_44:
        /*004c*/ 	.word	0x00000000
        /*0050*/ 	.short	0x0004
        /*0052*/ 	.short	0x0020
        /*0054*/ 	.byte	0x00, 0xf0, 0x11, 0x00


	//----- nvinfo : EIATTR_KPARAM_INFO
	.align		4
.L_45:
        /*0058*/ 	.byte	0x04, 0x17
        /*005a*/ 	.short	(.L_47 - .L_46)
.L_46:
        /*005c*/ 	.word	0x00000000
        /*0060*/ 	.short	0x0003
        /*0062*/ 	.short	0x0018
        /*0064*/ 	.byte	0x00, 0xf5, 0x21, 0x00


	//----- nvinfo : EIATTR_KPARAM_INFO
	.align		4
.L_47:
        /*0068*/ 	.byte	0x04, 0x17
        /*006a*/ 	.short	(.L_49 - .L_48)
.L_48:
        /*006c*/ 	.word	0x00000000
        /*0070*/ 	.short	0x0002
        /*0072*/ 	.short	0x0010
        /*0074*/ 	.byte	0x00, 0xf5, 0x21, 0x00


	//----- nvinfo : EIATTR_KPARAM_INFO
	.align		4
.L_49:
        /*0078*/ 	.byte	0x04, 0x17
        /*007a*/ 	.short	(.L_51 - .L_50)
.L_50:
        /*007c*/ 	.word	0x00000000
        /*0080*/ 	.short	0x0001
        /*0082*/ 	.short	0x0008
        /*0084*/ 	.byte	0x00, 0xf5, 0x21, 0x00


	//----- nvinfo : EIATTR_KPARAM_INFO
	.align		4
.L_51:
        /*0088*/ 	.byte	0x04, 0x17
        /*008a*/ 	.short	(.L_53 - .L_52)
.L_52:
        /*008c*/ 	.word	0x00000000
        /*0090*/ 	.short	0x0000
        /*0092*/ 	.short	0x0000
        /*0094*/ 	.byte	0x00, 0xf5, 0x21, 0x00


	//----- nvinfo : EIATTR_SPARSE_MMA_MASK
	.align		4
.L_53:
        /*0098*/ 	.byte	0x03, 0x50
        /*009a*/ 	.short	0x0000


	//----- nvinfo : EIATTR_MAXREG_COUNT
	.align		4
        /*009c*/ 	.byte	0x03, 0x1b
        /*009e*/ 	.short	0x00ff


	//----- nvinfo : EIATTR_MERCURY_ISA_VERSION
	.align		4
        /*00a0*/ 	.byte	0x03, 0x5f
        /*00a2*/ 	.short	0x0101


	//----- nvinfo : EIATTR_VRC_CTA_INIT_COUNT
	.align		4
        /*00a4*/ 	.byte	0x02, 0x4a
	.zero		1
	.zero		1


	//----- nvinfo : EIATTR_EXIT_INSTR_OFFSETS
	.align		4
        /*00a8*/ 	.byte	0x04, 0x1c
        /*00aa*/ 	.short	(.L_55 - .L_54)


	//   ....[0]....
.L_54:
        /*00ac*/ 	.word	0x00000040


	//   ....[1]....
        /*00b0*/ 	.word	0x00000fb0


	//----- nvinfo : EIATTR_CBANK_PARAM_SIZE
	.align		4
.L_55:
        /*00b4*/ 	.byte	0x03, 0x19
        /*00b6*/ 	.short	0x0034


	//----- nvinfo : EIATTR_PARAM_CBANK
	.align		4
        /*00b8*/ 	.byte	0x04, 0x0a
        /*00ba*/ 	.short	(.L_57 - .L_56)
	.align		4
.L_56:
        /*00bc*/ 	.word	index@(.nv.constant0.repeat_kv_backward)
        /*00c0*/ 	.short	0x0380
        /*00c2*/ 	.short	0x0034


	//----- nvinfo : EIATTR_SW_WAR
	.align		4
.L_57:
        /*00c4*/ 	.byte	0x04, 0x36
        /*00c6*/ 	.short	(.L_59 - .L_58)
.L_58:
        /*00c8*/ 	.word	0x00000008
.L_59:


//--------------------- .nv.info.repeat_once_backward --------------------------
	.section	.nv.info.repeat_once_backward,"",@"SHT_CUDA_INFO"
	.sectionflags	@""
	.align	4


	//----- nvinfo : EIATTR_CUDA_API_VERSION
	.align		4
        /*0000*/ 	.byte	0x04, 0x37
        /*0002*/ 	.short	(.L_61 - .L_60)
.L_60:
        /*0004*/ 	.word	0x00000082


	//----- nvinfo : EIATTR_KPARAM_INFO
	.align		4
.L_61:
        /*0008*/ 	.byte	0x04, 0x17
        /*000a*/ 	.short	(.L_63 - .L_62)
.L_62:
        /*000c*/ 	.word	0x00000000
        /*0010*/ 	.short	0x0006
        /*0012*/ 	.short	0x0020
        /*0014*/ 	.byte	0x00, 0xf0, 0x11, 0x00


	//----- nvinfo : EIATTR_KPARAM_INFO
	.align		4
.L_63:
        /*0018*/ 	.byte	0x04, 0x17
        /*001a*/ 	.short	(.L_65 - .L_64)
.L_64:
        /*001c*/ 	.word	0x00000000
        /*0020*/ 	.short	0x0005
        /*0022*/ 	.short	0x001c
        /*0024*/ 	.byte	0x00, 0xf0, 0x11, 0x00


	//----- nvinfo : EIATTR_KPARAM_INFO
	.align		4
.L_65:
        /*0028*/ 	.byte	0x04, 0x17
        /*002a*/ 	.short	(.L_67 - .L_66)
.L_66:
        /*002c*/ 	.word	0x00000000
        /*0030*/ 	.short	0x0004
        /*0032*/ 	.short	0x0018
        /*0034*/ 	.byte	0x00, 0xf0, 0x11, 0x00


	//----- nvinfo : EIATTR_KPARAM_INFO
	.align		4
.L_67:
        /*0038*/ 	.byte	0x04, 0x17
        /*003a*/ 	.short	(.L_69 - .L_68)
.L_68:
        /*003c*/ 	.word	0x00000000
        /*0040*/ 	.short	0x0003
        /*0042*/ 	.short	0x0014
        /*0044*/ 	.byte	0x00, 0xf0, 0x11, 0x00


	//----- nvinfo : EIATTR_KPARAM_INFO
	.align		4
.L_69:
        /*0048*/ 	.byte	0x04, 0x17
        /*004a*/ 	.short	(.L_71 - .L_70)
.L_70:
        /*004c*/ 	.word	0x00000000
        /*0050*/ 	.short	0x0002
        /*0052*/ 	.short	0x0010
        /*0054*/ 	.byte	0x00, 0xf0, 0x11, 0x00


	//----- nvinfo : EIATTR_KPARAM_INFO
	.align		4
.L_71:
        /*0058*/ 	.byte	0x04, 0x17
        /*005a*/ 	.short	(.L_73 - .L_72)
.L_72:
        /*005c*/ 	.word	0x00000000
        /*0060*/ 	.short	0x0001
        /*0062*/ 	.short	0x0008
        /*0064*/ 	.byte	0x00, 0xf5, 0x21, 0x00


	//----- nvinfo : EIATTR_KPARAM_INFO
	.align		4
.L_73:
        /*0068*/ 	.byte	0x04, 0x17
        /*006a*/ 	.short	(.L_75 - .L_74)
.L_74:
        /*006c*/ 	.word	0x00000000
        /*0070*/ 	.short	0x0000
        /*0072*/ 	.short	0x0000
        /*0074*/ 	.byte	0x00, 0xf5, 0x21, 0x00


	//----- nvinfo : EIATTR_SPARSE_MMA_MASK
	.align		4
.L_75:
        /*0078*/ 	.byte	0x03, 0x50
        /*007a*/ 	.short	0x0000


	//----- nvinfo : EIATTR_MAXREG_COUNT
	.align		4
        /*007c*/ 	.byte	0x03, 0x1b
        /*007e*/ 	.short	0x00ff


	//----- nvinfo : EIATTR_MERCURY_ISA_VERSION
	.align		4
        /*0080*/ 	.byte	0x03, 0x5f
        /*0082*/ 	.short	0x0101


	//----- nvinfo : EIATTR_VRC_CTA_INIT_COUNT
	.align		4
        /*0084*/ 	.byte	0x02, 0x4a
	.zero		1
	.zero		1


	//----- nvinfo : EIATTR_EXIT_INSTR_OFFSETS
	.align		4
        /*0088*/ 	.byte	0x04, 0x1c
        /*008a*/ 	.short	(.L_77 - .L_76)


	//   ....[0]....
.L_76:
        /*008c*/ 	.word	0x00000040


	//   ....[1]....
        /*0090*/ 	.word	0x000009b0


	//----- nvinfo : EIATTR_CBANK_PARAM_SIZE
	.align		4
.L_77:
        /*0094*/ 	.byte	0x03, 0x19
        /*0096*/ 	.short	0x0024


	//----- nvinfo : EIATTR_PARAM_CBANK
	.align		4
        /*0098*/ 	.byte	0x04, 0x0a
        /*009a*/ 	.short	(.L_79 - .L_78)
	.align		4
.L_78:
        /*009c*/ 	.word	index@(.nv.constant0.repeat_once_backward)
        /*00a0*/ 	.short	0x0380
        /*00a2*/ 	.short	0x0024


	//----- nvinfo : EIATTR_SW_WAR
	.align		4
.L_79:
        /*00a4*/ 	.byte	0x04, 0x36
        /*00a6*/ 	.short	(.L_81 - .L_80)
.L_80:
        /*00a8*/ 	.word	0x00000008
.L_81:


//--------------------- .nv.info.repeat_kv_forward --------------------------
	.section	.nv.info.repeat_kv_forward,"",@"SHT_CUDA_INFO"
	.sectionflags	@""
	.align	4


	//----- nvinfo : EIATTR_CUDA_API_VERSION
	.align		4
        /*0000*/ 	.byte	0x04, 0x37
        /*0002*/ 	.short	(.L_83 - .L_82)
.L_82:
        /*0004*/ 	.word	0x00000082


	//----- nvinfo : EIATTR_KPARAM_INFO
	.align		4
.L_83:
        /*0008*/ 	.byte	0x04, 0x17
        /*000a*/ 	.short	(.L_85 - .L_84)
.L_84:
        /*000c*/ 	.word	0x00000000
        /*0010*/ 	.short	0x0008
        /*0012*/ 	.short	0x0030
        /*0014*/ 	.byte	0x00, 0xf0, 0x11, 0x00


	//----- nvinfo : EIATTR_KPARAM_INFO
	.align		4
.L_85:
        /*0018*/ 	.byte	0x04, 0x17
        /*001a*/ 	.short	(.L_87 - .L_86)
.L_86:
        /*001c*/ 	.word	0x00000000
        /*0020*/ 	.short	0x0007
        /*0022*/ 	.short	0x002c
        /*0024*/ 	.byte	0x00, 0xf0, 0x11, 0x00


	//----- nvinfo : EIATTR_KPARAM_INFO
	.align		4
.L_87:
        /*0028*/ 	.byte	0x04, 0x17
        /*002a*/ 	.short	(.L_89 - .L_88)
.L_88:
        /*002c*/ 	.word	0x00000000
        /*0030*/ 	.short	0x0006
        /*0032*/ 	.short	0x0028
        /*0034*/ 	.byte	0x00, 0xf0, 0x11, 0x00


	//----- nvinfo : EIATTR_KPARAM_INFO
	.align		4
.L_89:
        /*0038*/ 	.byte	0x04, 0x17
        /*003a*/ 	.short	(.L_91 - .L_90)
.L_90:
        /*003c*/ 	.word	0x00000000
        /*0040*/ 	.short	0x0005
        /*0042*/ 	.short	0x0024
        /*0044*/ 	.byte	0x00, 0xf0, 0x11, 0x00


	//----- nvinfo : EIATTR_KPARAM_INFO
	.align		4
.L_91:
        /*0048*/ 	.byte	0x04, 0x17
        /*004a*/ 	.short	(.L_93 - .L_92)
.L_92:
        /*004c*/ 	.word	0x00000000
        /*0050*/ 	.short	0x0004
        /*0052*/ 	.short	0x0020
        /*0054*/ 	.byte	0x00, 0xf0, 0x11, 0x00


	//----- nvinfo : EIATTR_KPARAM_INFO
	.align		4
.L_93:
        /*0058*/ 	.byte	0x04, 0x17
        /*005a*/ 	.short	(.L_95 - .L_94)
.L_94:
        /*005c*/ 	.word	0x00000000
        /*0060*/ 	.short	0x0003
        /*0062*/ 	.short	0x0018
        /*0064*/ 	.byte	0x00, 0xf5, 0x21, 0x00


	//----- nvinfo : EIATTR_KPARAM_INFO
	.align		4
.L_95:
        /*0068*/ 	.byte	0x04, 0x17
        /*006a*/ 	.short	(.L_97 - .L_96)
.L_96:
        /*006c*/ 	.word	0x00000000
        /*0070*/ 	.short	0x0002
        /*0072*/ 	.short	0x0010
        /*0074*/ 	.byte	0x00, 0xf5, 0x21, 0x00


	//----- nvinfo : EIATTR_KPARAM_INFO
	.align		4
.L_97:
        /*0078*/ 	.byte	0x04, 0x17
        /*007a*/ 	.short	(.L_99 - .L_98)
.L_98:
        /*007c*/ 	.word	0x00000000
        /*0080*/ 	.short	0x0001
        /*0082*/ 	.short	0x0008
        /*0084*/ 	.byte	0x00, 0xf5, 0x21, 0x00


	//----- nvinfo : EIATTR_KPARAM_INFO
	.align		4
.L_99:
        /*0088*/ 	.byte	0x04, 0x17
        /*008a*/ 	.short	(.L_101 - .L_100)
.L_100:
        /*008c*/ 	.word	0x00000000
        /*0090*/ 	.short	0x0000
        /*0092*/ 	.short	0x0000
        /*0094*/ 	.byte	0x00, 0xf5, 0x21, 0x00


	//----- nvinfo : EIATTR_SPARSE_MMA_MASK
	.align		4
.L_101:
        /*0098*/ 	.byte	0x03, 0x50
        /*009a*/ 	.short	0x0000


	//----- nvinfo : EIATTR_MAXREG_COUNT
	.align		4
        /*009c*/ 	.byte	0x03, 0x1b
        /*009e*/ 	.short	0x00ff


	//----- nvinfo : EIATTR_MERCURY_ISA_VERSION
	.align		4
        /*00a0*/ 	.byte	0x03, 0x5f
        /*00a2*/ 	.short	0x0101


	//----- nvinfo : EIATTR_VRC_CTA_INIT_COUNT
	.align		4
        /*00a4*/ 	.byte	0x02, 0x4a
	.zero		1
	.zero		1


	//----- nvinfo : EIATTR_EXIT_INSTR_OFFSETS
	.align		4
        /*00a8*/ 	.byte	0x04, 0x1c
        /*00aa*/ 	.short	(.L_103 - .L_102)


	//   ....[0]....
.L_102:
        /*00ac*/ 	.word	0x00000060


	//   ....[1]....
        /*00b0*/ 	.word	0x00000830


	//   ....[2]....
        /*00b4*/ 	.word	0x00000bd0


	//   ....[3]....
        /*00b8*/ 	.word	0x00000df0


	//   ....[4]....
        /*00bc*/ 	.word	0x00000ef0


	//----- nvinfo : EIATTR_CBANK_PARAM_SIZE
	.align		4
.L_103:
        /*00c0*/ 	.byte	0x03, 0x19
        /*00c2*/ 	.short	0x0034


	//----- nvinfo : EIATTR_PARAM_CBANK
	.align		4
        /*00c4*/ 	.byte	0x04, 0x0a
        /*00c6*/ 	.short	(.L_105 - .L_104)
	.align		4
.L_104:
        /*00c8*/ 	.word	index@(.nv.constant0.repeat_kv_forward)
        /*00cc*/ 	.short	0x0380
        /*00ce*/ 	.short	0x0034


	//----- nvinfo : EIATTR_SW_WAR
	.align		4
.L_105:
        /*00d0*/ 	.byte	0x04, 0x36
        /*00d2*/ 	.short	(.L_107 - .L_106)
.L_106:
        /*00d4*/ 	.word	0x00000008
.L_107:


//--------------------- .nv.info.repeat_once_forward --------------------------
	.section	.nv.info.repeat_once_forward,"",@"SHT_CUDA_INFO"
	.sectionflags	@""
	.align	4


	//----- nvinfo : EIATTR_CUDA_API_VERSION
	.align		4
        /*0000*/ 	.byte	0x04, 0x37
        /*0002*/ 	.short	(.L_109 - .L_108)
.L_108:
        /*0004*/ 	.word	0x00000082


	//----- nvinfo : EIATTR_KPARAM_INFO
	.align		4
.L_109:
        /*0008*/ 	.byte	0x04, 0x17
        /*000a*/ 	.short	(.L_111 - .L_110)
.L_110:
        /*000c*/ 	.word	0x00000000
        /*0010*/ 	.short	0x0006
        /*0012*/ 	.short	0x0020
        /*0014*/ 	.byte	0x00, 0xf0, 0x11, 0x00


	//----- nvinfo : EIATTR_KPARAM_INFO
	.align		4
.L_111:
        /*0018*/ 	.byte	0x04, 0x17
        /*001a*/ 	.short	(.L_113 - .L_112)
.L_112:
        /*001c*/ 	.word	0x00000000
        /*0020*/ 	.short	0x0005
        /*0022*/ 	.short	0x001c
        /*0024*/ 	.byte	0x00, 0xf0, 0x11, 0x00


	//----- nvinfo : EIATTR_KPARAM_INFO
	.align		4
.L_113:
        /*0028*/ 	.byte	0x04, 0x17
        /*002a*/ 	.short	(.L_115 - .L_114)
.L_114:
        /*002c*/ 	.word	0x00000000
        /*0030*/ 	.short	0x0004
        /*0032*/ 	.short	0x0018
        /*0034*/ 	.byte	0x00, 0xf0, 0x11, 0x00


	//----- nvinfo : EIATTR_KPARAM_INFO
	.align		4
.L_115:
        /*0038*/ 	.byte	0x04, 0x17
        /*003a*/ 	.short	(.L_117 - .L_116)
.L_116:
        /*003c*/ 	.word	0x00000000
        /*0040*/ 	.short	0x0003
        /*0042*/ 	.short	0x0014
        /*0044*/ 	.byte	0x00, 0xf0, 0x11, 0x00


	//----- nvinfo : EIATTR_KPARAM_INFO
	.align		4
.L_117:
        /*0048*/ 	.byte	0x04, 0x17
        /*004a*/ 	.short	(.L_119 - .L_118)
.L_118:
        /*004c*/ 	.word	0x00000000
        /*0050*/ 	.short	0x0002
        /*0052*/ 	.short	0x0010
        /*0054*/ 	.byte	0x00, 0xf0, 0x11, 0x00


	//----- nvinfo : EIATTR_KPARAM_INFO
	.align		4
.L_119:
        /*0058*/ 	.byte	0x04, 0x17
        /*005a*/ 	.short	(.L_121 - .L_120)
.L_120:
        /*005c*/ 	.word	0x00000000
        /*0060*/ 	.short	0x0001
        /*0062*/ 	.short	0x0008
        /*0064*/ 	.byte	0x00, 0xf5, 0x21, 0x00


	//----- nvinfo : EIATTR_KPARAM_INFO
	.align		4
.L_121:
        /*0068*/ 	.byte	0x04, 0x17
        /*006a*/ 	.short	(.L_123 - .L_122)
.L_122:
        /*006c*/ 	.word	0x00000000
        /*0070*/ 	.short	0x0000
        /*0072*/ 	.short	0x0000
        /*0074*/ 	.byte	0x00, 0xf5, 0x21, 0x00


	//----- nvinfo : EIATTR_SPARSE_MMA_MASK
	.align		4
.L_123:
        /*0078*/ 	.byte	0x03, 0x50
        /*007a*/ 	.short	0x0000


	//----- nvinfo : EIATTR_MAXREG_COUNT
	.align		4
        /*007c*/ 	.byte	0x03, 0x1b
        /*007e*/ 	.short	0x00ff


	//----- nvinfo : EIATTR_MERCURY_ISA_VERSION
	.align		4
        /*0080*/ 	.byte	0x03, 0x5f
        /*0082*/ 	.short	0x0101


	//----- nvinfo : EIATTR_VRC_CTA_INIT_COUNT
	.align		4
        /*0084*/ 	.byte	0x02, 0x4a
	.zero		1
	.zero		1


	//----- nvinfo : EIATTR_EXIT_INSTR_OFFSETS
	.align		4
        /*0088*/ 	.byte	0x04, 0x1c
        /*008a*/ 	.short	(.L_125 - .L_124)


	//   ....[0]....
.L_124:
        /*008c*/ 	.word	0x00000060


	//   ....[1]....
        /*0090*/ 	.word	0x00000490


	//   ....[2]....
        /*0094*/ 	.word	0x00000660


	//   ....[3]....
        /*0098*/ 	.word	0x00000790


	//   ....[4]....
        /*009c*/ 	.word	0x00000850


	//----- nvinfo : EIATTR_CBANK_PARAM_SIZE
	.align		4
.L_125:
        /*00a0*/ 	.byte	0x03, 0x19
        /*00a2*/ 	.short	0x0024


	//----- nvinfo : EIATTR_PARAM_CBANK
	.align		4
        /*00a4*/ 	.byte	0x04, 0x0a
        /*00a6*/ 	.short	(.L_127 - .L_126)
	.align		4
.L_126:
        /*00a8*/ 	.word	index@(.nv.constant0.repeat_once_forward)
        /*00ac*/ 	.short	0x0380
        /*00ae*/ 	.short	0x0024


	//----- nvinfo : EIATTR_SW_WAR
	.align		4
.L_127:
        /*00b0*/ 	.byte	0x04, 0x36
        /*00b2*/ 	.short	(.L_129 - .L_128)
.L_128:
        /*00b4*/ 	.word	0x00000008
.L_129:


//--------------------- .nv.callgraph             --------------------------
	.section	.nv.callgraph,"",@"SHT_CUDA_CALLGRAPH"
	.align	4
	.sectionentsize	8
	.align		4
        /*0000*/ 	.word	0x00000000
	.align		4
        /*0004*/ 	.word	0xffffffff
	.align		4
        /*0008*/ 	.word	0x00000000
	.align		4
        /*000c*/ 	.word	0xfffffffe
	.align		4
        /*0010*/ 	.word	0x00000000
	.align		4
        /*0014*/ 	.word	0xfffffffd
	.align		4
        /*0018*/ 	.word	0x00000000
	.align		4
        /*001c*/ 	.word	0xfffffffc


//--------------------- .nv.constant4             --------------------------
	.section	.nv.constant4,"a",@progbits
	.align	8
	.align		8
.nv.constant4:
        /*0000*/ 	.dword	_ZN34_INTERNAL_ec979abe_4_k_cu_56a83da14cuda3std3__436_GLOBAL__N__ec979abe_4_k_cu_56a83da16ignoreE
	.align		8
        /*0008*/ 	.dword	_ZN34_INTERNAL_ec979abe_4_k_cu_56a83da14cuda3std3__45__cpo5beginE
	.align		8
        /*0010*/ 	.dword	_ZN34_INTERNAL_ec979abe_4_k_cu_56a83da14cuda3std3__45__cpo3endE
	.align		8
        /*0018*/ 	.dword	_ZN34_INTERNAL_ec979abe_4_k_cu_56a83da14cuda3std3__45__cpo6cbeginE
	.align		8
        /*0020*/ 	.dword	_ZN34_INTERNAL_ec979abe_4_k_cu_56a83da14cuda3std3__45__cpo4cendE
	.align		8
        /*0028*/ 	.dword	_ZN34_INTERNAL_ec979abe_4_k_cu_56a83da14cuda3std3__419piecewise_constructE
	.align		8
        /*0030*/ 	.dword	_ZN34_INTERNAL_ec979abe_4_k_cu_56a83da14cuda3std3__48in_placeE
	.align		8
        /*0038*/ 	.dword	_ZN34_INTERNAL_ec979abe_4_k_cu_56a83da14cuda3std6ranges3__45__cpo4swapE
	.align		8
        /*0040*/ 	.dword	_ZN34_INTERNAL_ec979abe_4_k_cu_56a83da14cuda3std6ranges3__45__cpo9iter_moveE
	.align		8
        /*0048*/ 	.dword	_ZN34_INTERNAL_ec979abe_4_k_cu_56a83da14cuda3std6ranges3__45__cpo7advanceE


//--------------------- .text.repeat_kv_backward  --------------------------
	.section	.text.repeat_kv_backward,"ax",@progbits
	.align	128
        .global         repeat_kv_backward
        .type           repeat_kv_backward,@function
        .size           repeat_kv_backward,(.L_x_26 - repeat_kv_backward)
        .other          repeat_kv_backward,@"STO_CUDA_ENTRY STV_DEFAULT"
repeat_kv_backward:
.text.repeat_kv_backward:
[----:B------:R-:W-:Y:S01]  /*0000*/  LDC R1, c[0x0][0x37c] ;  /* 0x0000df00ff017b82 */ /* 0x000fe20000000800 */
[----:B------:R-:W0:Y:S07]  /*0010*/  S2R R0, SR_TID.X ;  /* 0x0000000000007919 */ /* 0x000e2e0000002100 */
[----:B------:R-:W0:Y:S02]  /*0020*/  LDC R3, c[0x0][0x3b0] ;  /* 0x0000ec00ff037b82 */ /* 0x000e240000000800 */
[----:B0-----:R-:W-:-:S13]  /*0030*/  ISETP.GE.AND P0, PT, R0, R3, PT ;  /* 0x000000030000720c */ /* 0x001fda0003f06270 */
[----:B------:R-:W-:Y:S05]  /*0040*/  @P0 EXIT ;  /* 0x000000000000094d */ /* 0x000fea0003800000 */
[----:B------:R-:W0:Y:S01]  /*0050*/  LDCU UR10, c[0x0][0x3ac] ;  /* 0x00007580ff0a77ac */ /* 0x000e220008000800 */
[----:B------:R-:W1:Y:S01]  /*0060*/  S2UR UR7, SR_CTAID.X ;  /* 0x00000000000779c3 */ /* 0x000e620000002500 */
[----:B------:R-:W-:Y:S01]  /*0070*/  HFMA2 R13, -RZ, RZ, 0, 0 ;  /* 0x00000000ff0d7431 */ /* 0x000fe200000001ff */
[----:B------:R-:W-:Y:S01]  /*0080*/  MOV R22, RZ ;  /* 0x000000ff00167202 */ /* 0x000fe20000000f00 */
[----:B------:R-:W2:Y:S05]  /*0090*/  LDCU.64 UR14, c[0x0][0x358] ;  /* 0x00006b00ff0e77ac */ /* 0x000eaa0008000a00 */
[----:B------:R-:W3:Y:S08]  /*00a0*/  S2UR UR8, SR_CTAID.Y ;  /* 0x00000000000879c3 */ /* 0x000ef00000002600 */
[----:B------:R-:W4:Y:S01]  /*00b0*/  S2UR UR9, SR_CTAID.Z ;  /* 0x00000000000979c3 */ /* 0x000f220000002700 */
[----:B0-----:R-:W-:-:S09]  /*00c0*/  UISETP.GE.AND UP0, UPT, UR10, 0x1, UPT ;  /* 0x000000010a00788c */ /* 0x001fd2000bf06270 */
[----:B-12---:R-:W-:Y:S05]  /*00d0*/  BRA.U !UP0, `(.L_x_0) ;  /* 0x0000000d08887547 */ /* 0x006fea000b800000 */
[----:B------:R-:W3:Y:S01]  /*00e0*/  LDCU UR5, c[0x0][0x3a4] ;  /* 0x00007480ff0577ac */ /* 0x000ee20008000800 */
[----:B------:R-:W-:Y:S02]  /*00f0*/  MOV R22, RZ ;  /* 0x000000ff00167202 */ /* 0x000fe40000000f00 */
[----:B------:R-:W-:Y:S01]  /*0100*/  MOV R13, RZ ;  /* 0x000000ff000d7202 */ /* 0x000fe20000000f00 */
[----:B------:R-:W4:Y:S01]  /*0110*/  LDCU UR6, c[0x0][0x3a8] ;  /* 0x00007500ff0677ac */ /* 0x000f220008000800 */
[----:B------:R-:W-:Y:S02]  /*0120*/  UISETP.GE.U32.AND UP1, UPT, UR10, 0x10, UPT ;  /* 0x000000100a00788c */ /* 0x000fe4000bf26070 */
[----:B------:R-:W-:Y:S01]  /*0130*/  ULOP3.LUT UR11, UR10, 0xf, URZ, 0xc0, !UPT ;  /* 0x0000000f0a0b7892 */ /* 0x000fe2000f8ec0ff */
[----:B------:R-:W-:-:S03]  /*0140*/  UMOV UR4, URZ ;  /* 0x000000ff00047c82 */ /* 0x000fc60008000000 */
[----:B------:R-:W-:Y:S02]  /*0150*/  UISETP.NE.AND UP0, UPT, UR11, URZ, UPT ;  /* 0x000000ff0b00728c */ /* 0x000fe4000bf05270 */
[----:B---3--:R-:W-:-:S04]  /*0160*/  UIMAD UR5, UR7, UR5, UR8 ;  /* 0x00000005070572a4 */ /* 0x008fc8000f8e0208 */
[----:B----4-:R-:W-:Y:S01]  /*0170*/  UIMAD UR5, UR5, UR6, UR9 ;  /* 0x00000006050572a4 */ /* 0x010fe2000f8e0209 */
[----:B------:R-:W-:Y:S11]  /*0180*/  BRA.U !UP1, `(.L_x_1) ;  /* 0x0000000509ac7547 */ /* 0x000ff6000b800000 */
[----:B------:R-:W-:Y:S02]  /*0190*/  IMAD R5, R3, UR10, RZ ;  /* 0x0000000a03057c24 */ /* 0x000fe4000f8e02ff */
[----:B------:R-:W-:Y:S01]  /*01a0*/  HFMA2 R22, -RZ, RZ, 0, 0 ;  /* 0x00000000ff167431 */ /* 0x000fe200000001ff */
[----:B------:R-:W-:Y:S01]  /*01b0*/  ULOP3.LUT UR4, UR10, 0x7ffffff0, URZ, 0xc0, !UPT ;  /* 0x7ffffff00a047892 */ /* 0x000fe2000f8ec0ff */
[----:B------:R-:W-:-:S03]  /*01c0*/  IMAD R4, R5, UR5, R0 ;  /* 0x0000000505047c24 */ /* 0x000fc6000f8e0200 */
[----:B------:R-:W-:-:S12]  /*01d0*/  UIADD3 UR6, UPT, UPT, -UR4, URZ, URZ ;  /* 0x000000ff04067290 */ /* 0x000fd8000fffe1ff */
.L_x_2:
[----:B------:R-:W0:Y:S08]  /*01e0*/  LDC.64 R18, c[0x0][0x390] ;  /* 0x0000e400ff127b82 */ /* 0x000e300000000a00 */
[----:B------:R-:W1:Y:S01]  /*01f0*/  LDC.64 R14, c[0x0][0x398] ;  /* 0x0000e600ff0e7b82 */ /* 0x000e620000000a00 */
[----:B0-----:R-:W-:-:S05]  /*0200*/  IMAD.WIDE R18, R4, 0x4, R18 ;  /* 0x0000000404127825 */ /* 0x001fca00078e0212 */
[----:B------:R-:W2:Y:S01]  /*0210*/  LDG.E R16, desc[UR14][R18.64] ;  /* 0x0000000e12107981 */ /* 0x000ea2000c1e1900 */
[----:B------:R-:W-:-:S05]  /*0220*/  IMAD.WIDE R20, R3, 0x4, R18 ;  /* 0x0000000403147825 */ /* 0x000fca00078e0212 */
[----:B------:R-:W3:Y:S01]  /*0230*/  LDG.E R11, desc[UR14][R20.64] ;  /* 0x0000000e140b7981 */ /* 0x000ee2000c1e1900 */
[----:B------:R-:W-:-:S05]  /*0240*/  IMAD.WIDE R28, R3, 0x4, R20 ;  /* 0x00000004031c7825 */ /* 0x000fca00078e0214 */
[----:B------:R-:W4:Y:S01]  /*0250*/  LDG.E R9, desc[UR14][R28.64] ;  /* 0x0000000e1c097981 */ /* 0x000f22000c1e1900 */
[----:B------:R-:W-:-:S05]  /*0260*/  IMAD.WIDE R34, R3, 0x4, R28 ;  /* 0x0000000403227825 */ /* 0x000fca00078e021c */
[----:B------:R-:W5:Y:S01]  /*0270*/  LDG.E R7, desc[UR14][R34.64] ;  /* 0x0000000e22077981 */ /* 0x000f62000c1e1900 */
[----:B------:R-:W-:-:S05]  /*0280*/  IMAD.WIDE R32, R3, 0x4, R34 ;  /* 0x0000000403207825 */ /* 0x000fca00078e0222 */
[----:B------:R0:W5:Y:S02]  /*0290*/  LDG.E R5, desc[UR14][R32.64] ;  /* 0x0000000e20057981 */ /* 0x000164000c1e1900 */
[----:B0-----:R-:W-:-:S05]  /*02a0*/  IMAD.WIDE R32, R3, 0x4, R32 ;  /* 0x0000000403207825 */ /* 0x001fca00078e0220 */
[----:B------:R0:W5:Y:S01]  /*02b0*/  LDG.E R24, desc[UR14][R32.64] ;  /* 0x0000000e20187981 */ /* 0x000162000c1e1900 */
[----:B-1----:R-:W-:-:S05]  /*02c0*/  IMAD.WIDE R30, R4, 0x4, R14 ;  /* 0x00000004041e7825 */ /* 0x002fca00078e020e */
[----:B------:R1:W5:Y:S01]  /*02d0*/  LDG.E R27, desc[UR14][R30.64] ;  /* 0x0000000e1e1b7981 */ /* 0x000362000c1e1900 */
[----:B------:R-:W-:-:S05]  /*02e0*/  IMAD.WIDE R18, R3, 0x4, R30 ;  /* 0x0000000403127825 */ /* 0x000fca00078e021e */
[----:B------:R-:W5:Y:S01]  /*02f0*/  LDG.E R20, desc[UR14][R18.64] ;  /* 0x0000000e12147981 */ /* 0x000f62000c1e1900 */
[----:B------:R-:W-:-:S05]  /*0300*/  IMAD.WIDE R28, R3, 0x4, R18 ;  /* 0x00000004031c7825 */ /* 0x000fca00078e0212 */
[----:B------:R-:W5:Y:S01]  /*0310*/  LDG.E R12, desc[UR14][R28.64] ;  /* 0x0000000e1c0c7981 */ /* 0x000f62000c1e1900 */
[----:B------:R-:W-:-:S05]  /*0320*/  IMAD.WIDE R36, R3, 0x4, R28 ;  /* 0x0000000403247825 */ /* 0x000fca00078e021c */
[----:B------:R-:W5:Y:S01]  /*0330*/  LDG.E R10, desc[UR14][R36.64] ;  /* 0x0000000e240a7981 */ /* 0x000f62000c1e1900 */
[----:B------:R-:W-:-:S05]  /*0340*/  IMAD.WIDE R34, R3, 0x4, R36 ;  /* 0x0000000403227825 */ /* 0x000fca00078e0224 */
[----:B------:R-:W5:Y:S01]  /*0350*/  LDG.E R8, desc[UR14][R34.64] ;  /* 0x0000000e22087981 */ /* 0x000f62000c1e1900 */
[----:B------:R-:W-:-:S05]  /*0360*/  IMAD.WIDE R14, R3, 0x4, R34 ;  /* 0x00000004030e7825 */ /* 0x000fca00078e0222 */
[----:B------:R1:W5:Y:S01]  /*0370*/  LDG.E R6, desc[UR14][R14.64] ;  /* 0x0000000e0e067981 */ /* 0x000362000c1e1900 */
[----:B0-----:R-:W-:-:S05]  /*0380*/  IMAD.WIDE R32, R3, 0x4, R32 ;  /* 0x0000000403207825 */ /* 0x001fca00078e0220 */
[----:B------:R-:W5:Y:S01]  /*0390*/  LDG.E R2, desc[UR14][R32.64] ;  /* 0x0000000e20027981 */ /* 0x000f62000c1e1900 */
[----:B-1----:R-:W-:-:S04]  /*03a0*/  IMAD.WIDE R30, R3, 0x4, R32 ;  /* 0x00000004031e7825 */ /* 0x002fc800078e0220 */
[C---:B------:R-:W-:Y:S01]  /*03b0*/  IMAD.WIDE R14, R3.reuse, 0x4, R14 ;  /* 0x00000004030e7825 */ /* 0x040fe200078e020e */
[----:B------:R-:W5:Y:S03]  /*03c0*/  LDG.E R26, desc[UR14][R30.64] ;  /* 0x0000000e1e1a7981 */ /* 0x000f66000c1e1900 */
[----:B------:R-:W-:-:S05]  /*03d0*/  IMAD.WIDE R18, R3, 0x4, R30 ;  /* 0x0000000403127825 */ /* 0x000fca00078e021e */
[----:B------:R0:W5:Y:S01]  /*03e0*/  LDG.E R25, desc[UR14][R18.64] ;  /* 0x0000000e12197981 */ /* 0x000162000c1e1900 */
[----:B------:R-:W-:-:S05]  /*03f0*/  IMAD.WIDE R28, R3, 0x4, R18 ;  /* 0x00000004031c7825 */ /* 0x000fca00078e0212 */
[----:B------:R-:W5:Y:S01]  /*0400*/  LDG.E R23, desc[UR14][R28.64] ;  /* 0x0000000e1c177981 */ /* 0x000f62000c1e1900 */
[----:B0-----:R-:W-:-:S05]  /*0410*/  IMAD.WIDE R18, R3, 0x4, R28 ;  /* 0x0000000403127825 */ /* 0x001fca00078e021c */
[----:B------:R0:W5:Y:S02]  /*0420*/  LDG.E R21, desc[UR14][R18.64] ;  /* 0x0000000e12157981 */ /* 0x000164000c1e1900 */
[----:B0-----:R-:W-:-:S04]  /*0430*/  IMAD.WIDE R18, R3, 0x4, R18 ;  /* 0x0000000403127825 */ /* 0x001fc800078e0212 */
[----:B------:R-:W-:-:S04]  /*0440*/  IMAD.WIDE R28, R3, 0x4, R18 ;  /* 0x00000004031c7825 */ /* 0x000fc800078e0212 */
[----:B--2---:R-:W-:Y:S02]  /*0450*/  FADD R16, R16, R13 ;  /* 0x0000000d10107221 */ /* 0x004fe40000000000 */
[----:B------:R-:W2:Y:S02]  /*0460*/  LDG.E R13, desc[UR14][R18.64] ;  /* 0x0000000e120d7981 */ /* 0x000ea4000c1e1900 */
[----:B---3--:R-:W-:Y:S01]  /*0470*/  FADD R32, R16, R11 ;  /* 0x0000000b10207221 */ /* 0x008fe20000000000 */
[----:B------:R-:W-:Y:S01]  /*0480*/  IMAD.WIDE R16, R3, 0x4, R28 ;  /* 0x0000000403107825 */ /* 0x000fe200078e021c */
[----:B------:R5:W3:Y:S03]  /*0490*/  LDG.E R11, desc[UR14][R28.64] ;  /* 0x0000000e1c0b7981 */ /* 0x000ae6000c1e1900 */
[----:B----4-:R-:W-:Y:S02]  /*04a0*/  FADD R32, R32, R9 ;  /* 0x0000000920207221 */ /* 0x010fe40000000000 */
[----:B------:R0:W4:Y:S02]  /*04b0*/  LDG.E R9, desc[UR14][R16.64] ;  /* 0x0000000e10097981 */ /* 0x000124000c1e1900 */
[----:B-----5:R-:W-:-:S04]  /*04c0*/  FADD R28, R32, R7 ;  /* 0x00000007201c7221 */ /* 0x020fc80000000000 */
[----:B------:R-:W-:Y:S01]  /*04d0*/  FADD R5, R28, R5 ;  /* 0x000000051c057221 */ /* 0x000fe20000000000 */
[----:B------:R-:W-:-:S04]  /*04e0*/  IMAD.WIDE R28, R3, 0x4, R14 ;  /* 0x00000004031c7825 */ /* 0x000fc800078e020e */
[----:B0-----:R-:W-:-:S05]  /*04f0*/  IMAD.WIDE R16, R3, 0x4, R16 ;  /* 0x0000000403107825 */ /* 0x001fca00078e0210 */
[----:B------:R-:W5:Y:S01]  /*0500*/  LDG.E R7, desc[UR14][R16.64] ;  /* 0x0000000e10077981 */ /* 0x000f62000c1e1900 */
[----:B------:R-:W-:-:S03]  /*0510*/  FADD R5, R5, R24 ;  /* 0x0000001805057221 */ /* 0x000fc60000000000 */
[----:B------:R0:W4:Y:S01]  /*0520*/  LDG.E R24, desc[UR14][R14.64] ;  /* 0x0000000e0e187981 */ /* 0x000122000c1e1900 */
[----:B------:R-:W-:-:S04]  /*0530*/  IMAD.WIDE R18, R3, 0x4, R16 ;  /* 0x0000000403127825 */ /* 0x000fc800078e0210 */
[----:B------:R-:W-:Y:S02]  /*0540*/  FADD R27, R27, R22 ;  /* 0x000000161b1b7221 */ /* 0x000fe40000000000 */
[----:B------:R-:W5:Y:S01]  /*0550*/  LDG.E R18, desc[UR14][R18.64] ;  /* 0x0000000e12127981 */ /* 0x000f62000c1e1900 */
[----:B0-----:R-:W-:-:S04]  /*0560*/  IMAD.WIDE R14, R3, 0x4, R28 ;  /* 0x00000004030e7825 */ /* 0x001fc800078e021c */
[----:B------:R-:W-:Y:S01]  /*0570*/  FADD R27, R27, R20 ;  /* 0x000000141b1b7221 */ /* 0x000fe20000000000 */
[----:B------:R-:W5:Y:S01]  /*0580*/  LDG.E R28, desc[UR14][R28.64] ;  /* 0x0000000e1c1c7981 */ /* 0x000f62000c1e1900 */
[----:B------:R-:W-:-:S03]  /*0590*/  IMAD.WIDE R16, R3, 0x4, R14 ;  /* 0x0000000403107825 */ /* 0x000fc600078e020e */
[----:B------:R-:W5:Y:S04]  /*05a0*/  LDG.E R19, desc[UR14][R14.64] ;  /* 0x0000000e0e137981 */ /* 0x000f68000c1e1900 */
[----:B------:R0:W5:Y:S02]  /*05b0*/  LDG.E R22, desc[UR14][R16.64] ;  /* 0x0000000e10167981 */ /* 0x000164000c1e1900 */
[----:B0-----:R-:W-:-:S05]  /*05c0*/  IMAD.WIDE R16, R3, 0x4, R16 ;  /* 0x0000000403107825 */ /* 0x001fca00078e0210 */
[----:B------:R0:W5:Y:S01]  /*05d0*/  LDG.E R20, desc[UR14][R16.64] ;  /* 0x0000000e10147981 */ /* 0x000162000c1e1900 */
[----:B------:R-:W-:Y:S01]  /*05e0*/  FADD R27, R27, R12 ;  /* 0x0000000c1b1b7221 */ /* 0x000fe20000000000 */
[----:B0-----:R-:W-:-:S04]  /*05f0*/  IMAD.WIDE R16, R3, 0x4, R16 ;  /* 0x0000000403107825 */ /* 0x001fc800078e0210 */
[----:B------:R-:W-:Y:S01]  /*0600*/  FADD R27, R27, R10 ;  /* 0x0000000a1b1b7221 */ /* 0x000fe20000000000 */
[----:B------:R-:W5:Y:S01]  /*0610*/  LDG.E R12, desc[UR14][R16.64] ;  /* 0x0000000e100c7981 */ /* 0x000f62000c1e1900 */
[----:B------:R-:W-:-:S05]  /*0620*/  IMAD.WIDE R14, R3, 0x4, R16 ;  /* 0x00000004030e7825 */ /* 0x000fca00078e0210 */
[----:B------:R0:W5:Y:S01]  /*0630*/  LDG.E R10, desc[UR14][R14.64] ;  /* 0x0000000e0e0a7981 */ /* 0x000162000c1e1900 */
[----:B------:R-:W-:Y:S01]  /*0640*/  FADD R27, R27, R8 ;  /* 0x000000081b1b7221 */ /* 0x000fe20000000000 */
[----:B0-----:R-:W-:-:S05]  /*0650*/  IMAD.WIDE R14, R3, 0x4, R14 ;  /* 0x00000004030e7825 */ /* 0x001fca00078e020e */
[----:B------:R0:W5:Y:S01]  /*0660*/  LDG.E R8, desc[UR14][R14.64] ;  /* 0x0000000e0e087981 */ /* 0x000162000c1e1900 */
[----:B------:R-:W-:Y:S01]  /*0670*/  FADD R27, R27, R6 ;  /* 0x000000061b1b7221 */ /* 0x000fe20000000000 */
[----:B0-----:R-:W-:-:S05]  /*0680*/  IMAD.WIDE R14, R3, 0x4, R14 ;  /* 0x00000004030e7825 */ /* 0x001fca00078e020e */
[----:B------:R-:W5:Y:S01]  /*0690*/  LDG.E R6, desc[UR14][R14.64] ;  /* 0x0000000e0e067981 */ /* 0x000f62000c1e1900 */
[----:B------:R-:W-:-:S06]  /*06a0*/  IMAD.WIDE R16, R3, 0x4, R14 ;  /* 0x0000000403107825 */ /* 0x000fcc00078e020e */
[----:B------:R-:W5:Y:S01]  /*06b0*/  LDG.E R16, desc[UR14][R16.64] ;  /* 0x0000000e10107981 */ /* 0x000f62000c1e1900 */
[----:B------:R-:W-:-:S04]  /*06c0*/  FADD R5, R5, R2 ;  /* 0x0000000205057221 */ /* 0x000fc80000000000 */
[----:B------:R-:W-:-:S04]  /*06d0*/  FADD R26, R5, R26 ;  /* 0x0000001a051a7221 */ /* 0x000fc80000000000 */
[----:B------:R-:W-:-:S04]  /*06e0*/  FADD R26, R26, R25 ;  /* 0x000000191a1a7221 */ /* 0x000fc80000000000 */
[----:B------:R-:W-:-:S04]  /*06f0*/  FADD R26, R26, R23 ;  /* 0x000000171a1a7221 */ /* 0x000fc80000000000 */
[----:B------:R-:W-:Y:S01]  /*0700*/  FADD R26, R26, R21 ;  /* 0x000000151a1a7221 */ /* 0x000fe20000000000 */
[----:B------:R-:W-:-:S04]  /*0710*/  UIADD3 UR6, UPT, UPT, UR6, 0x10, URZ ;  /* 0x0000001006067890 */ /* 0x000fc8000fffe0ff */
[----:B------:R-:W-:Y:S01]  /*0720*/  UISETP.NE.AND UP1, UPT, UR6, URZ, UPT ;  /* 0x000000ff0600728c */ /* 0x000fe2000bf25270 */
[----:B------:R-:W-:Y:S01]  /*0730*/  LEA R4, R3, R4, 0x4 ;  /* 0x0000000403047211 */ /* 0x000fe200078e20ff */
[----:B--2---:R-:W-:-:S04]  /*0740*/  FADD R26, R26, R13 ;  /* 0x0000000d1a1a7221 */ /* 0x004fc80000000000 */
[----:B---3--:R-:W-:Y:S01]  /*0750*/  FADD R26, R26, R11 ;  /* 0x0000000b1a1a7221 */ /* 0x008fe20000000000 */
[----:B----4-:R-:W-:-:S04]  /*0760*/  FADD R27, R27, R24 ;  /* 0x000000181b1b7221 */ /* 0x010fc80000000000 */
[----:B-----5:R-:W-:-:S04]  /*0770*/  FADD R28, R27, R28 ;  /* 0x0000001c1b1c7221 */ /* 0x020fc80000000000 */
[----:B------:R-:W-:-:S04]  /*0780*/  FADD R19, R28, R19 ;  /* 0x000000131c137221 */ /* 0x000fc80000000000 */
[----:B------:R-:W-:Y:S01]  /*0790*/  FADD R19, R19, R22 ;  /* 0x0000001613137221 */ /* 0x000fe20000000000 */
[----:B------:R-:W-:-:S03]  /*07a0*/  FADD R26, R26, R9 ;  /* 0x000000091a1a7221 */ /* 0x000fc60000000000 */
[----:B------:R-:W-:Y:S01]  /*07b0*/  FADD R19, R19, R20 ;  /* 0x0000001413137221 */ /* 0x000fe20000000000 */
[----:B------:R-:W-:-:S03]  /*07c0*/  FADD R7, R26, R7 ;  /* 0x000000071a077221 */ /* 0x000fc60000000000 */
[----:B------:R-:W-:-:S04]  /*07d0*/  FADD R19, R19, R12 ;  /* 0x0000000c13137221 */ /* 0x000fc80000000000 */
[----:B------:R-:W-:Y:S01]  /*07e0*/  FADD R19, R19, R10 ;  /* 0x0000000a13137221 */ /* 0x000fe20000000000 */
[----:B------:R-:W-:-:S03]  /*07f0*/  FADD R13, R7, R18 ;  /* 0x00000012070d7221 */ /* 0x000fc60000000000 */
[----:B------:R-:W-:-:S04]  /*0800*/  FADD R19, R19, R8 ;  /* 0x0000000813137221 */ /* 0x000fc80000000000 */
[----:B------:R-:W-:-:S04]  /*0810*/  FADD R19, R19, R6 ;  /* 0x0000000613137221 */ /* 0x000fc80000000000 */
[----:B------:R-:W-:Y:S01]  /*0820*/  FADD R22, R19, R16 ;  /* 0x0000001013167221 */ /* 0x000fe20000000000 */
[----:B------:R-:W-:Y:S06]  /*0830*/  BRA.U UP1, `(.L_x_2) ;  /* 0xfffffff901687547 */ /* 0x000fec000b83ffff */
.L_x_1:
[----:B------:R-:W-:Y:S05]  /*0840*/  BRA.U !UP0, `(.L_x_0) ;  /* 0x0000000508ac7547 */ /* 0x000fea000b800000 */
[----:B------:R-:W-:Y:S02]  /*0850*/  UISETP.GE.U32.AND UP0, UPT, UR11, 0x8, UPT ;  /* 0x000000080b00788c */ /* 0x000fe4000bf06070 */
[----:B------:R-:W-:-:S04]  /*0860*/  ULOP3.LUT UR12, UR10, 0x7, URZ, 0xc0, !UPT ;  /* 0x000000070a0c7892 */ /* 0x000fc8000f8ec0ff */
[----:B------:R-:W-:-:S03]  /*0870*/  UISETP.NE.AND UP1, UPT, UR12, URZ, UPT ;  /* 0x000000ff0c00728c */ /* 0x000fc6000bf25270 */
[----:B------:R-:W-:Y:S08]  /*0880*/  BRA.U !UP0, `(.L_x_3) ;  /* 0x0000000108d47547 */ /* 0x000ff0000b800000 */
[----:B------:R-:W0:Y:S01]  /*0890*/  LDC.64 R4, c[0x0][0x390] ;  /* 0x0000e400ff047b82 */ /* 0x000e220000000a00 */
[----:B------:R-:W-:-:S06]  /*08a0*/  UIMAD UR6, UR5, UR10, UR4 ;  /* 0x0000000a050672a4 */ /* 0x000fcc000f8e0204 */
[----:B------:R-:W-:Y:S01]  /*08b0*/  IMAD R7, R3, UR6, R0 ;  /* 0x0000000603077c24 */ /* 0x000fe2000f8e0200 */
[----:B------:R-:W1:Y:S03]  /*08c0*/  LDC.64 R18, c[0x0][0x398] ;  /* 0x0000e600ff127b82 */ /* 0x000e660000000a00 */
[----:B0-----:R-:W-:-:S05]  /*08d0*/  IMAD.WIDE R4, R7, 0x4, R4 ;  /* 0x0000000407047825 */ /* 0x001fca00078e0204 */
[----:B------:R0:W2:Y:S01]  /*08e0*/  LDG.E R2, desc[UR14][R4.64] ;  /* 0x0000000e04027981 */ /* 0x0000a2000c1e1900 */
[----:B------:R-:W-:-:S04]  /*08f0*/  IMAD.WIDE R32, R3, 0x4, R4 ;  /* 0x0000000403207825 */ /* 0x000fc800078e0204 */
[----:B-1----:R-:W-:Y:S01]  /*0900*/  IMAD.WIDE R18, R7, 0x4, R18 ;  /* 0x0000000407127825 */ /* 0x002fe200078e0212 */
[----:B------:R-:W3:Y:S03]  /*0910*/  LDG.E R23, desc[UR14][R32.64] ;  /* 0x0000000e20177981 */ /* 0x000ee6000c1e1900 */
[C---:B------:R-:W-:Y:S01]  /*0920*/  IMAD.WIDE R30, R3.reuse, 0x4, R32 ;  /* 0x00000004031e7825 */ /* 0x040fe200078e0220 */
[----:B------:R-:W4:Y:S03]  /*0930*/  LDG.E R25, desc[UR14][R18.64] ;  /* 0x0000000e12197981 */ /* 0x000f26000c1e1900 */
[C---:B------:R-:W-:Y:S01]  /*0940*/  IMAD.WIDE R16, R3.reuse, 0x4, R18 ;  /* 0x0000000403107825 */ /* 0x040fe200078e0212 */
[----:B------:R-:W5:Y:S03]  /*0950*/  LDG.E R20, desc[UR14][R30.64] ;  /* 0x0000000e1e147981 */ /* 0x000f66000c1e1900 */
[C---:B------:R-:W-:Y:S01]  /*0960*/  IMAD.WIDE R26, R3.reuse, 0x4, R30 ;  /* 0x00000004031a7825 */ /* 0x040fe200078e021e */
[----:B------:R1:W5:Y:S03]  /*0970*/  LDG.E R21, desc[UR14][R16.64] ;  /* 0x0000000e10157981 */ /* 0x000366000c1e1900 */
[----:B------:R-:W-:-:S04]  /*0980*/  IMAD.WIDE R28, R3, 0x4, R16 ;  /* 0x00000004031c7825 */ /* 0x000fc800078e0210 */
[C---:B------:R-:W-:Y:S01]  /*0990*/  IMAD.WIDE R10, R3.reuse, 0x4, R26 ;  /* 0x00000004030a7825 */ /* 0x040fe200078e021a */
[----:B------:R1:W5:Y:S03]  /*09a0*/  LDG.E R12, desc[UR14][R28.64] ;  /* 0x0000000e1c0c7981 */ /* 0x000366000c1e1900 */
[C---:B------:R-:W-:Y:S01]  /*09b0*/  IMAD.WIDE R8, R3.reuse, 0x4, R28 ;  /* 0x0000000403087825 */ /* 0x040fe200078e021c */
[----:B------:R-:W5:Y:S03]  /*09c0*/  LDG.E R26, desc[UR14][R26.64] ;  /* 0x0000000e1a1a7981 */ /* 0x000f66000c1e1900 */
[C---:B------:R-:W-:Y:S02]  /*09d0*/  IMAD.WIDE R14, R3.reuse, 0x4, R8 ;  /* 0x00000004030e7825 */ /* 0x040fe400078e0208 */
[----:B------:R-:W5:Y:S02]  /*09e0*/  LDG.E R8, desc[UR14][R8.64] ;  /* 0x0000000e08087981 */ /* 0x000f64000c1e1900 */
[----:B0-----:R-:W-:-:S02]  /*09f0*/  IMAD.WIDE R4, R3, 0x4, R10 ;  /* 0x0000000403047825 */ /* 0x001fc400078e020a */
[----:B------:R-:W5:Y:S02]  /*0a00*/  LDG.E R10, desc[UR14][R10.64] ;  /* 0x0000000e0a0a7981 */ /* 0x000f64000c1e1900 */
[C---:B------:R-:W-:Y:S02]  /*0a10*/  IMAD.WIDE R6, R3.reuse, 0x4, R14 ;  /* 0x0000000403067825 */ /* 0x040fe400078e020e */
[----:B------:R-:W5:Y:S02]  /*0a20*/  LDG.E R14, desc[UR14][R14.64] ;  /* 0x0000000e0e0e7981 */ /* 0x000f64000c1e1900 */
[C---:B-1----:R-:W-:Y:S02]  /*0a30*/  IMAD.WIDE R16, R3.reuse, 0x4, R4 ;  /* 0x0000000403107825 */ /* 0x042fe400078e0204 */
[----:B------:R-:W5:Y:S02]  /*0a40*/  LDG.E R4, desc[UR14][R4.64] ;  /* 0x0000000e04047981 */ /* 0x000f64000c1e1900 */
[----:B------:R-:W-:-:S02]  /*0a50*/  IMAD.WIDE R18, R3, 0x4, R6 ;  /* 0x0000000403127825 */ /* 0x000fc400078e0206 */
[----:B------:R-:W5:Y:S02]  /*0a60*/  LDG.E R6, desc[UR14][R6.64] ;  /* 0x0000000e06067981 */ /* 0x000f64000c1e1900 */
[C---:B------:R-:W-:Y:S02]  /*0a70*/  IMAD.WIDE R28, R3.reuse, 0x4, R16 ;  /* 0x00000004031c7825 */ /* 0x040fe400078e0210 */
[----:B------:R-:W5:Y:S02]  /*0a80*/  LDG.E R24, desc[UR14][R16.64] ;  /* 0x0000000e10187981 */ /* 0x000f64000c1e1900 */
[----:B------:R-:W-:Y:S02]  /*0a90*/  IMAD.WIDE R30, R3, 0x4, R18 ;  /* 0x00000004031e7825 */ /* 0x000fe400078e0212 */
[----:B------:R-:W5:Y:S04]  /*0aa0*/  LDG.E R18, desc[UR14][R18.64] ;  /* 0x0000000e12127981 */ /* 0x000f68000c1e1900 */
[----:B------:R-:W5:Y:S04]  /*0ab0*/  LDG.E R28, desc[UR14][R28.64] ;  /* 0x0000000e1c1c7981 */ /* 0x000f68000c1e1900 */
[----:B------:R-:W5:Y:S01]  /*0ac0*/  LDG.E R30, desc[UR14][R30.64] ;  /* 0x0000000e1e1e7981 */ /* 0x000f62000c1e1900 */
[----:B------:R-:W-:Y:S01]  /*0ad0*/  UIADD3 UR4, UPT, UPT, UR4, 0x8, URZ ;  /* 0x0000000804047890 */ /* 0x000fe2000fffe0ff */
[----:B--2---:R-:W-:-:S04]  /*0ae0*/  FADD R2, R13, R2 ;  /* 0x000000020d027221 */ /* 0x004fc80000000000 */
[----:B---3--:R-:W-:Y:S01]  /*0af0*/  FADD R23, R2, R23 ;  /* 0x0000001702177221 */ /* 0x008fe20000000000 */
[----:B----4-:R-:W-:-:S03]  /*0b00*/  FADD R22, R22, R25 ;  /* 0x0000001916167221 */ /* 0x010fc60000000000 */
[----:B-----5:R-:W-:Y:S01]  /*0b10*/  FADD R23, R23, R20 ;  /* 0x0000001417177221 */ /* 0x020fe20000000000 */
[----:B------:R-:W-:-:S04]  /*0b20*/  FADD R21, R22, R21 ;  /* 0x0000001516157221 */ /* 0x000fc80000000000 */
[----:B------:R-:W-:Y:S01]  /*0b30*/  FADD R21, R21, R12 ;  /* 0x0000000c15157221 */ /* 0x000fe20000000000 */
[----:B------:R-:W-:-:S03]  /*0b40*/  FADD R23, R23, R26 ;  /* 0x0000001a17177221 */ /* 0x000fc60000000000 */
        /* <DEDUP_REMOVED lines=8> */
[----:B------:R-:W-:-:S07]  /*0bd0*/  FADD R22, R21, R30 ;  /* 0x0000001e15167221 */ /* 0x000fce0000000000 */
.L_x_3:
        /* <DEDUP_REMOVED lines=9> */
[----:B0-----:R-:W-:-:S04]  /*0c70*/  IMAD.WIDE R6, R11, 0x4, R4 ;  /* 0x000000040b067825 */ /* 0x001fc800078e0204 */
[----:B-1----:R-:W-:-:S04]  /*0c80*/  IMAD.WIDE R8, R11, 0x4, R8 ;  /* 0x000000040b087825 */ /* 0x002fc800078e0208 */
[C---:B------:R-:W-:Y:S02]  /*0c90*/  IMAD.WIDE R10, R3.reuse, 0x4, R6 ;  /* 0x00000004030a7825 */ /* 0x040fe400078e0206 */
[----:B------:R-:W2:Y:S02]  /*0ca0*/  LDG.E R6, desc[UR14][R6.64] ;  /* 0x0000000e06067981 */ /* 0x000ea4000c1e1900 */
[C---:B------:R-:W-:Y:S02]  /*0cb0*/  IMAD.WIDE R14, R3.reuse, 0x4, R8 ;  /* 0x00000004030e7825 */ /* 0x040fe400078e0208 */
[----:B------:R-:W3:Y:S02]  /*0cc0*/  LDG.E R9, desc[UR14][R8.64] ;  /* 0x0000000e08097981 */ /* 0x000ee4000c1e1900 */
[C---:B------:R-:W-:Y:S02]  /*0cd0*/  IMAD.WIDE R16, R3.reuse, 0x4, R10 ;  /* 0x0000000403107825 */ /* 0x040fe400078e020a */
[----:B------:R-:W4:Y:S02]  /*0ce0*/  LDG.E R11, desc[UR14][R10.64] ;  /* 0x0000000e0a0b7981 */ /* 0x000f24000c1e1900 */
        /* <DEDUP_REMOVED lines=9> */
[----:B--2---:R-:W-:Y:S01]  /*0d80*/  FADD R6, R13, R6 ;  /* 0x000000060d067221 */ /* 0x004fe20000000000 */
[----:B---3--:R-:W-:-:S03]  /*0d90*/  FADD R9, R22, R9 ;  /* 0x0000000916097221 */ /* 0x008fc60000000000 */
[----:B----4-:R-:W-:Y:S01]  /*0da0*/  FADD R6, R6, R11 ;  /* 0x0000000b06067221 */ /* 0x010fe20000000000 */
[----:B-----5:R-:W-:-:S03]  /*0db0*/  FADD R9, R9, R14 ;  /* 0x0000000e09097221 */ /* 0x020fc60000000000 */
[----:B------:R-:W-:Y:S01]  /*0dc0*/  FADD R6, R6, R23 ;  /* 0x0000001706067221 */ /* 0x000fe20000000000 */
[----:B------:R-:W-:-:S03]  /*0dd0*/  FADD R9, R9, R4 ;  /* 0x0000000409097221 */ /* 0x000fc60000000000 */
[----:B------:R-:W-:Y:S01]  /*0de0*/  FADD R13, R6, R19 ;  /* 0x00000013060d7221 */ /* 0x000fe20000000000 */
[----:B------:R-:W-:-:S07]  /*0df0*/  FADD R22, R9, R20 ;  /* 0x0000001409167221 */ /* 0x000fce0000000000 */
.L_x_4:
[----:B------:R-:W-:Y:S05]  /*0e00*/  BRA.U !UP1, `(.L_x_0) ;  /* 0x00000001093c7547 */ /* 0x000fea000b800000 */
[----:B------:R-:W0:Y:S01]  /*0e10*/  LDC.64 R8, c[0x0][0x390] ;  /* 0x0000e400ff087b82 */ /* 0x000e220000000a00 */
[----:B------:R-:W-:Y:S02]  /*0e20*/  UIMAD UR4, UR5, UR10, UR4 ;  /* 0x0000000a050472a4 */ /* 0x000fe4000f8e0204 */
[----:B------:R-:W-:-:S04]  /*0e30*/  UIADD3 UR6, UPT, UPT, -UR6, URZ, URZ ;  /* 0x000000ff06067290 */ /* 0x000fc8000fffe1ff */
[----:B------:R-:W-:Y:S01]  /*0e40*/  IMAD R15, R3, UR4, R0 ;  /* 0x00000004030f7c24 */ /* 0x000fe2000f8e0200 */
[----:B------:R-:W1:Y:S07]  /*0e50*/  LDC.64 R10, c[0x0][0x398] ;  /* 0x0000e600ff0a7b82 */ /* 0x000e6e0000000a00 */
.L_x_5:
[----:B0-----:R-:W-:-:S04]  /*0e60*/  IMAD.WIDE R4, R15, 0x4, R8 ;  /* 0x000000040f047825 */ /* 0x001fc800078e0208 */
[C---:B-1----:R-:W-:Y:S02]  /*0e70*/  IMAD.WIDE R6, R15.reuse, 0x4, R10 ;  /* 0x000000040f067825 */ /* 0x042fe400078e020a */
[----:B------:R-:W2:Y:S04]  /*0e80*/  LDG.E R4, desc[UR14][R4.64] ;  /* 0x0000000e04047981 */ /* 0x000ea8000c1e1900 */
[----:B------:R-:W3:Y:S01]  /*0e90*/  LDG.E R7, desc[UR14][R6.64] ;  /* 0x0000000e06077981 */ /* 0x000ee2000c1e1900 */
[----:B------:R-:W-:Y:S01]  /*0ea0*/  UIADD3 UR6, UPT, UPT, UR6, 0x1, URZ ;  /* 0x0000000106067890 */ /* 0x000fe2000fffe0ff */
[----:B------:R-:W-:-:S03]  /*0eb0*/  IADD3 R15, PT, PT, R15, R3, RZ ;  /* 0x000000030f0f7210 */ /* 0x000fc60007ffe0ff */
[----:B------:R-:W-:Y:S01]  /*0ec0*/  UISETP.NE.AND UP0, UPT, UR6, URZ, UPT ;  /* 0x000000ff0600728c */ /* 0x000fe2000bf05270 */
[----:B--2---:R-:W-:Y:S01]  /*0ed0*/  FADD R13, R4, R13 ;  /* 0x0000000d040d7221 */ /* 0x004fe20000000000 */
[----:B---3--:R-:W-:-:S07]  /*0ee0*/  FADD R22, R7, R22 ;  /* 0x0000001607167221 */ /* 0x008fce0000000000 */
[----:B------:R-:W-:Y:S05]  /*0ef0*/  BRA.U UP0, `(.L_x_5) ;  /* 0xfffffffd00d87547 */ /* 0x000fea000b83ffff */
.L_x_0:
[----:B------:R-:W3:Y:S01]  /*0f00*/  LDCU UR4, c[0x0][0x3a4] ;  /* 0x00007480ff0477ac */ /* 0x000ee20008000800 */
[----:B------:R-:W0:Y:S01]  /*0f10*/  LDC.64 R4, c[0x0][0x380] ;  /* 0x0000e000ff047b82 */ /* 0x000e220000000a00 */
[----:B------:R-:W4:Y:S07]  /*0f20*/  LDCU UR5, c[0x0][0x3a8] ;  /* 0x00007500ff0577ac */ /* 0x000f2e0008000800 */
[----:B------:R-:W1:Y:S01]  /*0f30*/  LDC.64 R6, c[0x0][0x388] ;  /* 0x0000e200ff067b82 */ /* 0x000e620000000a00 */
[----:B---3--:R-:W-:-:S04]  /*0f40*/  UIMAD UR4, UR7, UR4, UR8 ;  /* 0x00000004070472a4 */ /* 0x008fc8000f8e0208 */
[----:B----4-:R-:W-:-:S06]  /*0f50*/  UIMAD UR4, UR4, UR5, UR9 ;  /* 0x00000005040472a4 */ /* 0x010fcc000f8e0209 */
[----:B------:R-:W-:-:S04]  /*0f60*/  IMAD R9, R3, UR4, R0 ;  /* 0x0000000403097c24 */ /* 0x000fc8000f8e0200 */
[----:B0-----:R-:W-:-:S04]  /*0f70*/  IMAD.WIDE R2, R9, 0x4, R4 ;  /* 0x0000000409027825 */ /* 0x001fc800078e0204 */
[----:B-1----:R-:W-:Y:S01]  /*0f80*/  IMAD.WIDE R4, R9, 0x4, R6 ;  /* 0x0000000409047825 */ /* 0x002fe200078e0206 */
[----:B------:R-:W-:Y:S04]  /*0f90*/  STG.E desc[UR14][R2.64], R13 ;  /* 0x0000000d02007986 */ /* 0x000fe8000c10190e */
[----:B------:R-:W-:Y:S01]  /*0fa0*/  STG.E desc[UR14][R4.64], R22 ;  /* 0x0000001604007986 */ /* 0x000fe2000c10190e */
[----:B------:R-:W-:Y:S05]  /*0fb0*/  EXIT ;  /* 0x000000000000794d */ /* 0x000fea0003800000 */
.L_x_6:
[----:B------:R-:W-:-:S00]  /*0fc0*/  BRA `(.L_x_6) ;  /* 0xfffffffc00fc7947 */ /* 0x000fc0000383ffff */
[----:B------:R-:W-:-:S00]  /*0fd0*/  NOP ;  /* 0x0000000000007918 */ /* 0x000fc00000000000 */
        /* <DEDUP_REMOVED lines=10> */
.L_x_26:


//--------------------- .text.repeat_once_backward --------------------------
	.section	.text.repeat_once_backward,"ax",@progbits
	.align	128
        .global         repeat_once_backward
        .type           repeat_once_backward,@function
        .size           repeat_once_backward,(.L_x_27 - repeat_once_backward)
        .other          repeat_once_backward,@"STO_CUDA_ENTRY STV_DEFAULT"
repeat_once_backward:
.text.repeat_once_backward:
        /* <DEDUP_REMOVED lines=8> */
[----:B------:R-:W2:Y:S06]  /*0080*/  LDCU.64 UR14, c[0x0][0x358] ;  /* 0x00006b00ff0e77ac */ /* 0x000eac0008000a00 */
[----:B------:R-:W3:Y:S08]  /*0090*/  S2UR UR8, SR_CTAID.Y ;  /* 0x00000000000879c3 */ /* 0x000ef00000002600 */
[----:B------:R-:W4:Y:S01]  /*00a0*/  S2UR UR9, SR_CTAID.Z ;  /* 0x00000000000979c3 */ /* 0x000f220000002700 */
[----:B0-----:R-:W-:-:S09]  /*00b0*/  UISETP.GE.AND UP0, UPT, UR10, 0x1, UPT ;  /* 0x000000010a00788c */ /* 0x001fd2000bf06270 */
[----:B-12---:R-:W-:Y:S05]  /*00c0*/  BRA.U !UP0, `(.L_x_7) ;  /* 0x0000000908187547 */ /* 0x006fea000b800000 */
[----:B------:R-:W3:Y:S01]  /*00d0*/  LDCU UR5, c[0x0][0x394] ;  /* 0x00007280ff0577ac */ /* 0x000ee20008000800 */
        /* <DEDUP_REMOVED lines=9> */
[----:B------:R-:W-:Y:S01]  /*0170*/  IMAD R3, R17, UR10, RZ ;  /* 0x0000000a11037c24 */ /* 0x000fe2000f8e02ff */
[----:B------:R-:W-:Y:S01]  /*0180*/  ULOP3.LUT UR4, UR10, 0x7ffffff0, URZ, 0xc0, !UPT ;  /* 0x7ffffff00a047892 */ /* 0x000fe2000f8ec0ff */
[----:B------:R-:W-:Y:S02]  /*0190*/  MOV R16, RZ ;  /* 0x000000ff00107202 */ /* 0x000fe40000000f00 */
[----:B------:R-:W-:Y:S01]  /*01a0*/  IMAD R18, R3, UR5, R0 ;  /* 0x0000000503127c24 */ /* 0x000fe2000f8e0200 */
[----:B------:R-:W-:-:S12]  /*01b0*/  UIADD3 UR6, UPT, UPT, -UR4, URZ, URZ ;  /* 0x000000ff04067290 */ /* 0x000fd8000fffe1ff */
.L_x_9:
[----:B------:R-:W0:Y:S02]  /*01c0*/  LDC.64 R4, c[0x0][0x388] ;  /* 0x0000e200ff047b82 */ /* 0x000e240000000a00 */
[----:B0-----:R-:W-:-:S05]  /*01d0*/  IMAD.WIDE R4, R18, 0x4, R4 ;  /* 0x0000000412047825 */ /* 0x001fca00078e0204 */
[----:B------:R-:W2:Y:S01]  /*01e0*/  LDG.E R25, desc[UR14][R4.64] ;  /* 0x0000000e04197981 */ /* 0x000ea2000c1e1900 */
[----:B------:R-:W-:-:S05]  /*01f0*/  IMAD.WIDE R6, R17, 0x4, R4 ;  /* 0x0000000411067825 */ /* 0x000fca00078e0204 */
[----:B------:R0:W3:Y:S01]  /*0200*/  LDG.E R23, desc[UR14][R6.64] ;  /* 0x0000000e06177981 */ /* 0x0000e2000c1e1900 */
[----:B------:R-:W-:-:S05]  /*0210*/  IMAD.WIDE R8, R17, 0x4, R6 ;  /* 0x0000000411087825 */ /* 0x000fca00078e0206 */
[----:B------:R1:W4:Y:S01]  /*0220*/  LDG.E R22, desc[UR14][R8.64] ;  /* 0x0000000e08167981 */ /* 0x000322000c1e1900 */
[----:B------:R-:W-:-:S05]  /*0230*/  IMAD.WIDE R12, R17, 0x4, R8 ;  /* 0x00000004110c7825 */ /* 0x000fca00078e0208 */
[----:B------:R-:W5:Y:S01]  /*0240*/  LDG.E R21, desc[UR14][R12.64] ;  /* 0x0000000e0c157981 */ /* 0x000f62000c1e1900 */
[----:B------:R-:W-:-:S05]  /*0250*/  IMAD.WIDE R14, R17, 0x4, R12 ;  /* 0x00000004110e7825 */ /* 0x000fca00078e020c */
[----:B------:R-:W5:Y:S01]  /*0260*/  LDG.E R20, desc[UR14][R14.64] ;  /* 0x0000000e0e147981 */ /* 0x000f62000c1e1900 */
[----:B------:R-:W-:-:S05]  /*0270*/  IMAD.WIDE R2, R17, 0x4, R14 ;  /* 0x0000000411027825 */ /* 0x000fca00078e020e */
[----:B------:R1:W5:Y:S01]  /*0280*/  LDG.E R19, desc[UR14][R2.64] ;  /* 0x0000000e02137981 */ /* 0x000362000c1e1900 */
[----:B------:R-:W-:-:S05]  /*0290*/  IMAD.WIDE R26, R17, 0x4, R2 ;  /* 0x00000004111a7825 */ /* 0x000fca00078e0202 */
[----:B------:R1:W5:Y:S01]  /*02a0*/  LDG.E R24, desc[UR14][R26.64] ;  /* 0x0000000e1a187981 */ /* 0x000362000c1e1900 */
[----:B------:R-:W-:-:S05]  /*02b0*/  IMAD.WIDE R10, R17, 0x4, R26 ;  /* 0x00000004110a7825 */ /* 0x000fca00078e021a */
[----:B------:R1:W5:Y:S01]  /*02c0*/  LDG.E R28, desc[UR14][R10.64] ;  /* 0x0000000e0a1c7981 */ /* 0x000362000c1e1900 */
[----:B0-----:R-:W-:-:S04]  /*02d0*/  IMAD.WIDE R6, R17, 0x4, R10 ;  /* 0x0000000411067825 */ /* 0x001fc800078e020a */
[C---:B-1----:R-:W-:Y:S02]  /*02e0*/  IMAD.WIDE R8, R17.reuse, 0x4, R6 ;  /* 0x0000000411087825 */ /* 0x042fe400078e0206 */
[----:B------:R-:W5:Y:S02]  /*02f0*/  LDG.E R6, desc[UR14][R6.64] ;  /* 0x0000000e06067981 */ /* 0x000f64000c1e1900 */
[C---:B------:R-:W-:Y:S02]  /*0300*/  IMAD.WIDE R2, R17.reuse, 0x4, R8 ;  /* 0x0000000411027825 */ /* 0x040fe400078e0208 */
[----:B------:R-:W5:Y:S02]  /*0310*/  LDG.E R8, desc[UR14][R8.64] ;  /* 0x0000000e08087981 */ /* 0x000f64000c1e1900 */
[C---:B------:R-:W-:Y:S02]  /*0320*/  IMAD.WIDE R4, R17.reuse, 0x4, R2 ;  /* 0x0000000411047825 */ /* 0x040fe400078e0202 */
[----:B------:R-:W5:Y:S02]  /*0330*/  LDG.E R29, desc[UR14][R2.64] ;  /* 0x0000000e021d7981 */ /* 0x000f64000c1e1900 */
[----:B------:R-:W-:-:S02]  /*0340*/  IMAD.WIDE R12, R17, 0x4, R4 ;  /* 0x00000004110c7825 */ /* 0x000fc400078e0204 */
[----:B------:R-:W5:Y:S02]  /*0350*/  LDG.E R4, desc[UR14][R4.64] ;  /* 0x0000000e04047981 */ /* 0x000f64000c1e1900 */
[C---:B------:R-:W-:Y:S02]  /*0360*/  IMAD.WIDE R14, R17.reuse, 0x4, R12 ;  /* 0x00000004110e7825 */ /* 0x040fe400078e020c */
[----:B------:R-:W5:Y:S02]  /*0370*/  LDG.E R12, desc[UR14][R12.64] ;  /* 0x0000000e0c0c7981 */ /* 0x000f64000c1e1900 */
[C---:B------:R-:W-:Y:S02]  /*0380*/  IMAD.WIDE R26, R17.reuse, 0x4, R14 ;  /* 0x00000004111a7825 */ /* 0x040fe400078e020e */
[----:B------:R-:W5:Y:S02]  /*0390*/  LDG.E R14, desc[UR14][R14.64] ;  /* 0x0000000e0e0e7981 */ /* 0x000f64000c1e1900 */
[----:B------:R-:W-:-:S02]  /*03a0*/  IMAD.WIDE R10, R17, 0x4, R26 ;  /* 0x00000004110a7825 */ /* 0x000fc400078e021a */
[----:B------:R-:W5:Y:S04]  /*03b0*/  LDG.E R26, desc[UR14][R26.64] ;  /* 0x0000000e1a1a7981 */ /* 0x000f68000c1e1900 */
[----:B------:R-:W5:Y:S01]  /*03c0*/  LDG.E R10, desc[UR14][R10.64] ;  /* 0x0000000e0a0a7981 */ /* 0x000f62000c1e1900 */
[----:B------:R-:W-:-:S04]  /*03d0*/  UIADD3 UR6, UPT, UPT, UR6, 0x10, URZ ;  /* 0x0000001006067890 */ /* 0x000fc8000fffe0ff */
[----:B------:R-:W-:Y:S01]  /*03e0*/  UISETP.NE.AND UP1, UPT, UR6, URZ, UPT ;  /* 0x000000ff0600728c */ /* 0x000fe2000bf25270 */
[----:B------:R-:W-:Y:S01]  /*03f0*/  LEA R18, R17, R18, 0x4 ;  /* 0x0000001211127211 */ /* 0x000fe200078e20ff */
[----:B--2---:R-:W-:-:S04]  /*0400*/  FADD R16, R25, R16 ;  /* 0x0000001019107221 */ /* 0x004fc80000000000 */
[----:B---3--:R-:W-:-:S04]  /*0410*/  FADD R23, R16, R23 ;  /* 0x0000001710177221 */ /* 0x008fc80000000000 */
[----:B----4-:R-:W-:-:S04]  /*0420*/  FADD R22, R23, R22 ;  /* 0x0000001617167221 */ /* 0x010fc80000000000 */
[----:B-----5:R-:W-:-:S04]  /*0430*/  FADD R21, R22, R21 ;  /* 0x0000001516157221 */ /* 0x020fc80000000000 */
[----:B------:R-:W-:-:S04]  /*0440*/  FADD R20, R21, R20 ;  /* 0x0000001415147221 */ /* 0x000fc80000000000 */
        /* <DEDUP_REMOVED lines=10> */
[----:B------:R-:W-:Y:S01]  /*04f0*/  FADD R16, R29, R10 ;  /* 0x0000000a1d107221 */ /* 0x000fe20000000000 */
[----:B------:R-:W-:Y:S06]  /*0500*/  BRA.U UP1, `(.L_x_9) ;  /* 0xfffffffd012c7547 */ /* 0x000fec000b83ffff */
.L_x_8:
[----:B------:R-:W-:Y:S05]  /*0510*/  BRA.U !UP0, `(.L_x_7) ;  /* 0x0000000508047547 */ /* 0x000fea000b800000 */
[----:B------:R-:W-:Y:S02]  /*0520*/  UISETP.GE.U32.AND UP0, UPT, UR11, 0x8, UPT ;  /* 0x000000080b00788c */ /* 0x000fe4000bf06070 */
[----:B------:R-:W-:-:S04]  /*0530*/  ULOP3.LUT UR12, UR10, 0x7, URZ, 0xc0, !UPT ;  /* 0x000000070a0c7892 */ /* 0x000fc8000f8ec0ff */
[----:B------:R-:W-:-:S03]  /*0540*/  UISETP.NE.AND UP1, UPT, UR12, URZ, UPT ;  /* 0x000000ff0c00728c */ /* 0x000fc6000bf25270 */
[----:B------:R-:W-:Y:S08]  /*0550*/  BRA.U !UP0, `(.L_x_10) ;  /* 0x0000000108707547 */ /* 0x000ff0000b800000 */
[----:B------:R-:W0:Y:S01]  /*0560*/  LDC.64 R2, c[0x0][0x388] ;  /* 0x0000e200ff027b82 */ /* 0x000e220000000a00 */
[----:B------:R-:W-:-:S06]  /*0570*/  UIMAD UR6, UR5, UR10, UR4 ;  /* 0x0000000a050672a4 */ /* 0x000fcc000f8e0204 */
[----:B------:R-:W-:-:S04]  /*0580*/  IMAD R5, R17, UR6, R0 ;  /* 0x0000000611057c24 */ /* 0x000fc8000f8e0200 */
[----:B0-----:R-:W-:-:S04]  /*0590*/  IMAD.WIDE R2, R5, 0x4, R2 ;  /* 0x0000000405027825 */ /* 0x001fc800078e0202 */
        /* <DEDUP_REMOVED lines=15> */
[----:B------:R-:W-:Y:S01]  /*0690*/  UIADD3 UR4, UPT, UPT, UR4, 0x8, URZ ;  /* 0x0000000804047890 */ /* 0x000fe2000fffe0ff */
[----:B--2---:R-:W-:-:S04]  /*06a0*/  FADD R3, R16, R3 ;  /* 0x0000000310037221 */ /* 0x004fc80000000000 */
[----:B---3--:R-:W-:-:S04]  /*06b0*/  FADD R3, R3, R4 ;  /* 0x0000000403037221 */ /* 0x008fc80000000000 */
[----:B----4-:R-:W-:-:S04]  /*06c0*/  FADD R3, R3, R6 ;  /* 0x0000000603037221 */ /* 0x010fc80000000000 */
[----:B-----5:R-:W-:-:S04]  /*06d0*/  FADD R3, R3, R8 ;  /* 0x0000000803037221 */ /* 0x020fc80000000000 */
[----:B------:R-:W-:-:S04]  /*06e0*/  FADD R3, R3, R10 ;  /* 0x0000000a03037221 */ /* 0x000fc80000000000 */
[----:B------:R-:W-:-:S04]  /*06f0*/  FADD R3, R3, R12 ;  /* 0x0000000c03037221 */ /* 0x000fc80000000000 */
[----:B------:R-:W-:-:S04]  /*0700*/  FADD R3, R3, R14 ;  /* 0x0000000e03037221 */ /* 0x000fc80000000000 */
[----:B------:R-:W-:-:S07]  /*0710*/  FADD R16, R3, R18 ;  /* 0x0000001203107221 */ /* 0x000fce0000000000 */
.L_x_10:
        /* <DEDUP_REMOVED lines=13> */
[----:B------:R-:W-:Y:S02]  /*07f0*/  IMAD.WIDE R8, R17, 0x4, R6 ;  /* 0x0000000411087825 */ /* 0x000fe400078e0206 */
[----:B------:R-:W4:Y:S04]  /*0800*/  LDG.E R7, desc[UR14][R6.64] ;  /* 0x0000000e06077981 */ /* 0x000f28000c1e1900 */
[----:B------:R-:W5:Y:S01]  /*0810*/  LDG.E R9, desc[UR14][R8.64] ;  /* 0x0000000e08097981 */ /* 0x000f62000c1e1900 */
[----:B------:R-:W-:Y:S01]  /*0820*/  UIADD3 UR4, UPT, UPT, UR4, 0x4, URZ ;  /* 0x0000000404047890 */ /* 0x000fe2000fffe0ff */
[----:B--2---:R-:W-:-:S04]  /*0830*/  FADD R16, R16, R3 ;  /* 0x0000000310107221 */ /* 0x004fc80000000000 */
[----:B---3--:R-:W-:-:S04]  /*0840*/  FADD R16, R16, R5 ;  /* 0x0000000510107221 */ /* 0x008fc80000000000 */
[----:B----4-:R-:W-:-:S04]  /*0850*/  FADD R16, R16, R7 ;  /* 0x0000000710107221 */ /* 0x010fc80000000000 */
[----:B-----5:R-:W-:-:S07]  /*0860*/  FADD R16, R16, R9 ;  /* 0x0000000910107221 */ /* 0x020fce0000000000 */
.L_x_11:
[----:B------:R-:W-:Y:S05]  /*0870*/  BRA.U !UP1, `(.L_x_7) ;  /* 0x00000001092c7547 */ /* 0x000fea000b800000 */
[----:B------:R-:W0:Y:S01]  /*0880*/  LDC.64 R4, c[0x0][0x388] ;  /* 0x0000e200ff047b82 */ /* 0x000e220000000a00 */
[----:B------:R-:W-:Y:S02]  /*0890*/  UIMAD UR4, UR5, UR10, UR4 ;  /* 0x0000000a050472a4 */ /* 0x000fe4000f8e0204 */
[----:B------:R-:W-:-:S04]  /*08a0*/  UIADD3 UR6, UPT, UPT, -UR6, URZ, URZ ;  /* 0x000000ff06067290 */ /* 0x000fc8000fffe1ff */
[----:B------:R-:W-:-:S08]  /*08b0*/  IMAD R6, R17, UR4, R0 ;  /* 0x0000000411067c24 */ /* 0x000fd0000f8e0200 */
.L_x_12:
[----:B0-----:R-:W-:-:S06]  /*08c0*/  IMAD.WIDE R2, R6, 0x4, R4 ;  /* 0x0000000406027825 */ /* 0x001fcc00078e0204 */
[----:B------:R-:W2:Y:S01]  /*08d0*/  LDG.E R3, desc[UR14][R2.64] ;  /* 0x0000000e02037981 */ /* 0x000ea2000c1e1900 */
[----:B------:R-:W-:Y:S01]  /*08e0*/  UIADD3 UR6, UPT, UPT, UR6, 0x1, URZ ;  /* 0x0000000106067890 */ /* 0x000fe2000fffe0ff */
[----:B------:R-:W-:-:S03]  /*08f0*/  IADD3 R6, PT, PT, R6, R17, RZ ;  /* 0x0000001106067210 */ /* 0x000fc60007ffe0ff */
[----:B------:R-:W-:Y:S01]  /*0900*/  UISETP.NE.AND UP0, UPT, UR6, URZ, UPT ;  /* 0x000000ff0600728c */ /* 0x000fe2000bf05270 */
[----:B--2---:R-:W-:-:S08]  /*0910*/  FADD R16, R3, R16 ;  /* 0x0000001003107221 */ /* 0x004fd00000000000 */
[----:B------:R-:W-:Y:S05]  /*0920*/  BRA.U UP0, `(.L_x_12) ;  /* 0xfffffffd00e47547 */ /* 0x000fea000b83ffff */
.L_x_7:
[----:B------:R-:W3:Y:S01]  /*0930*/  LDCU UR4, c[0x0][0x394] ;  /* 0x00007280ff0477ac */ /* 0x000ee20008000800 */
[----:B------:R-:W0:Y:S01]  /*0940*/  LDC.64 R2, c[0x0][0x380] ;  /* 0x0000e000ff027b82 */ /* 0x000e220000000a00 */
[----:B------:R-:W4:Y:S01]  /*0950*/  LDCU UR5, c[0x0][0x398] ;  /* 0x00007300ff0577ac */ /* 0x000f220008000800 */
[----:B---3--:R-:W-:-:S04]  /*0960*/  UIMAD UR4, UR7, UR4, UR8 ;  /* 0x00000004070472a4 */ /* 0x008fc8000f8e0208 */
[----:B----4-:R-:W-:-:S06]  /*0970*/  UIMAD UR4, UR4, UR5, UR9 ;  /* 0x00000005040472a4 */ /* 0x010fcc000f8e0209 */
[----:B------:R-:W-:-:S04]  /*0980*/  IMAD R17, R17, UR4, R0 ;  /* 0x0000000411117c24 */ /* 0x000fc8000f8e0200 */
[----:B0-----:R-:W-:-:S05]  /*0990*/  IMAD.WIDE R2, R17, 0x4, R2 ;  /* 0x0000000411027825 */ /* 0x001fca00078e0202 */
[----:B------:R-:W-:Y:S01]  /*09a0*/  STG.E desc[UR14][R2.64], R16 ;  /* 0x0000001002007986 */ /* 0x000fe2000c10190e */
[----:B------:R-:W-:Y:S05]  /*09b0*/  EXIT ;  /* 0x000000000000794d */ /* 0x000fea0003800000 */
.L_x_13:
        /* <DEDUP_REMOVED lines=12> */
.L_x_27:


//--------------------- .text.repeat_kv_forward   --------------------------
	.section	.text.repeat_kv_forward,"ax",@progbits
	.align	128
        .global         repeat_kv_forward
        .type           repeat_kv_forward,@function
        .size           repeat_kv_forward,(.L_x_28 - repeat_kv_forward)
        .other          repeat_kv_forward,@"STO_CUDA_ENTRY STV_DEFAULT"
repeat_kv_forward:
.text.repeat_kv_forward:
[----:B------:R-:W-:Y:S01]  /*0000*/  LDC R1, c[0x0][0x37c] ;  /* 0x0000df00ff017b82 */ /* 0x000fe20000000800 */
[----:B------:R-:W0:Y:S07]  /*0010*/  S2R R9, SR_TID.X ;  /* 0x0000000000097919 */ /* 0x000e2e0000002100 */
[----:B------:R-:W1:Y:S08]  /*0020*/  LDC R7, c[0x0][0x3ac] ;  /* 0x0000eb00ff077b82 */ /* 0x000e700000000800 */
[----:B------:R-:W0:Y:S01]  /*0030*/  LDC R0, c[0x0][0x3b0] ;  /* 0x0000ec00ff007b82 */ /* 0x000e220000000800 */
[----:B-1----:R-:W-:-:S04]  /*0040*/  ISETP.GE.AND P0, PT, R7, 0x1, PT ;  /* 0x000000010700780c */ /* 0x002fc80003f06270 */
[----:B0-----:R-:W-:-:S13]  /*0050*/  ISETP.GE.OR P0, PT, R9, R0, !P0 ;  /* 0x000000000900720c */ /* 0x001fda0004706670 */
[----:B------:R-:W-:Y:S05]  /*0060*/  @P0 EXIT ;  /* 0x000000000000094d */ /* 0x000fea0003800000 */
[----:B------:R-:W-:Y:S01]  /*0070*/  S2UR UR4, SR_CTAID.Y ;  /* 0x00000000000479c3 */ /* 0x000fe20000002600 */
[----:B------:R-:W0:Y:S01]  /*0080*/  LDCU UR7, c[0x0][0x3a4] ;  /* 0x00007480ff0777ac */ /* 0x000e220008000800 */
[C---:B------:R-:W-:Y:S01]  /*0090*/  ISETP.GE.U32.AND P1, PT, R7.reuse, 0x10, PT ;  /* 0x000000100700780c */ /* 0x040fe20003f26070 */
[----:B------:R-:W-:Y:S01]  /*00a0*/  HFMA2 R6, -RZ, RZ, 0, 0 ;  /* 0x00000000ff067431 */ /* 0x000fe200000001ff */
[----:B------:R-:W-:Y:S01]  /*00b0*/  LOP3.LUT R10, R7, 0xf, RZ, 0xc0, !PT ;  /* 0x0000000f070a7812 */ /* 0x000fe200078ec0ff */
[----:B------:R-:W1:Y:S03]  /*00c0*/  LDCU UR8, c[0x0][0x3a8] ;  /* 0x00007500ff0877ac */ /* 0x000e660008000800 */
[----:B------:R-:W0:Y:S01]  /*00d0*/  S2UR UR6, SR_CTAID.X ;  /* 0x00000000000679c3 */ /* 0x000e220000002500 */
[----:B------:R-:W-:-:S07]  /*00e0*/  ISETP.NE.AND P0, PT, R10, RZ, PT ;  /* 0x000000ff0a00720c */ /* 0x000fce0003f05270 */
[----:B------:R-:W1:Y:S08]  /*00f0*/  S2UR UR5, SR_CTAID.Z ;  /* 0x00000000000579c3 */ /* 0x000e700000002700 */
[----:B------:R-:W2:Y:S08]  /*0100*/  LDC.64 R2, c[0x0][0x390] ;  /* 0x0000e400ff027b82 */ /* 0x000eb00000000a00 */
[----:B------:R-:W3:Y:S01]  /*0110*/  LDC.64 R4, c[0x0][0x398] ;  /* 0x0000e600ff047b82 */ /* 0x000ee20000000a00 */
[----:B0-----:R-:W-:Y:S01]  /*0120*/  UIMAD UR4, UR6, UR7, UR4 ;  /* 0x00000007060472a4 */ /* 0x001fe2000f8e0204 */
[----:B------:R-:W0:Y:S03]  /*0130*/  LDCU.64 UR6, c[0x0][0x358] ;  /* 0x00006b00ff0677ac */ /* 0x000e260008000a00 */
[----:B-1----:R-:W-:-:S06]  /*0140*/  UIMAD UR4, UR4, UR8, UR5 ;  /* 0x00000008040472a4 */ /* 0x002fcc000f8e0205 */
[----:B------:R-:W-:-:S04]  /*0150*/  IMAD R11, R0, UR4, R9 ;  /* 0x00000004000b7c24 */ /* 0x000fc8000f8e0209 */
[----:B--2---:R-:W-:-:S04]  /*0160*/  IMAD.WIDE R2, R11, 0x4, R2 ;  /* 0x000000040b027825 */ /* 0x004fc800078e0202 */
[----:B---3--:R-:W-:Y:S01]  /*0170*/  IMAD.WIDE R4, R11, 0x4, R4 ;  /* 0x000000040b047825 */ /* 0x008fe200078e0204 */
[----:B0-----:R-:W-:Y:S06]  /*0180*/  @!P1 BRA `(.L_x_14) ;  /* 0x0000000400a89947 */ /* 0x001fec0003800000 */
[C---:B------:R-:W-:Y:S01]  /*0190*/  IMAD R8, R7.reuse, R0, RZ ;  /* 0x0000000007087224 */ /* 0x040fe200078e02ff */
[----:B------:R-:W-:-:S03]  /*01a0*/  LOP3.LUT R6, R7, 0x7ffffff0, RZ, 0xc0, !PT ;  /* 0x7ffffff007067812 */ /* 0x000fc600078ec0ff */
[----:B------:R-:W-:Y:S01]  /*01b0*/  IMAD R11, R8, UR4, R9 ;  /* 0x00000004080b7c24 */ /* 0x000fe2000f8e0209 */
[----:B------:R-:W-:-:S07]  /*01c0*/  IADD3 R8, PT, PT, -R6, RZ, RZ ;  /* 0x000000ff06087210 */ /* 0x000fce0007ffe1ff */
.L_x_15:
[----:B0-----:R-:W2:Y:S01]  /*01d0*/  LDG.E R21, desc[UR6][R2.64] ;  /* 0x0000000602157981 */ /* 0x001ea2000c1e1900 */
[----:B------:R-:W0:Y:S08]  /*01e0*/  LDC.64 R12, c[0x0][0x380] ;  /* 0x0000e000ff0c7b82 */ /* 0x000e300000000a00 */
[----:B------:R-:W1:Y:S01]  /*01f0*/  LDC.64 R14, c[0x0][0x388] ;  /* 0x0000e200ff0e7b82 */ /* 0x000e620000000a00 */
[----:B0-----:R-:W-:-:S05]  /*0200*/  IMAD.WIDE R12, R11, 0x4, R12 ;  /* 0x000000040b0c7825 */ /* 0x001fca00078e020c */
[----:B--2---:R0:W-:Y:S04]  /*0210*/  STG.E desc[UR6][R12.64], R21 ;  /* 0x000000150c007986 */ /* 0x0041e8000c101906 */
[----:B------:R-:W2:Y:S01]  /*0220*/  LDG.E R23, desc[UR6][R4.64] ;  /* 0x0000000604177981 */ /* 0x000ea2000c1e1900 */
[----:B-1----:R-:W-:-:S05]  /*0230*/  IMAD.WIDE R14, R11, 0x4, R14 ;  /* 0x000000040b0e7825 */ /* 0x002fca00078e020e */
[----:B--2---:R1:W-:Y:S04]  /*0240*/  STG.E desc[UR6][R14.64], R23 ;  /* 0x000000170e007986 */ /* 0x0043e8000c101906 */
[----:B------:R-:W2:Y:S01]  /*0250*/  LDG.E R25, desc[UR6][R2.64] ;  /* 0x0000000602197981 */ /* 0x000ea2000c1e1900 */
[----:B------:R-:W-:-:S05]  /*0260*/  IMAD.WIDE R16, R0, 0x4, R12 ;  /* 0x0000000400107825 */ /* 0x000fca00078e020c */
[----:B--2---:R2:W-:Y:S04]  /*0270*/  STG.E desc[UR6][R16.64], R25 ;  /* 0x0000001910007986 */ /* 0x0045e8000c101906 */
[----:B------:R-:W3:Y:S01]  /*0280*/  LDG.E R27, desc[UR6][R4.64] ;  /* 0x00000006041b7981 */ /* 0x000ee2000c1e1900 */
[----:B------:R-:W-:-:S05]  /*0290*/  IMAD.WIDE R18, R0, 0x4, R14 ;  /* 0x0000000400127825 */ /* 0x000fca00078e020e */
[----:B---3--:R3:W-:Y:S04]  /*02a0*/  STG.E desc[UR6][R18.64], R27 ;  /* 0x0000001b12007986 */ /* 0x0087e8000c101906 */
[----:B0-----:R-:W4:Y:S01]  /*02b0*/  LDG.E R21, desc[UR6][R2.64] ;  /* 0x0000000602157981 */ /* 0x001f22000c1e1900 */
[----:B------:R-:W-:-:S05]  /*02c0*/  IMAD.WIDE R12, R0, 0x4, R16 ;  /* 0x00000004000c7825 */ /* 0x000fca00078e0210 */
[----:B----4-:R0:W-:Y:S04]  /*02d0*/  STG.E desc[UR6][R12.64], R21 ;  /* 0x000000150c007986 */ /* 0x0101e8000c101906 */
[----:B------:R-:W4:Y:S01]  /*02e0*/  LDG.E R29, desc[UR6][R4.64] ;  /* 0x00000006041d7981 */ /* 0x000f22000c1e1900 */
[----:B-1----:R-:W-:-:S05]  /*02f0*/  IMAD.WIDE R14, R0, 0x4, R18 ;  /* 0x00000004000e7825 */ /* 0x002fca00078e0212 */
[----:B----4-:R1:W-:Y:S04]  /*0300*/  STG.E desc[UR6][R14.64], R29 ;  /* 0x0000001d0e007986 */ /* 0x0103e8000c101906 */
[----:B------:R-:W4:Y:S01]  /*0310*/  LDG.E R23, desc[UR6][R2.64] ;  /* 0x0000000602177981 */ /* 0x000f22000c1e1900 */
[----:B--2---:R-:W-:-:S05]  /*0320*/  IMAD.WIDE R16, R0, 0x4, R12 ;  /* 0x0000000400107825 */ /* 0x004fca00078e020c */
[----:B----4-:R2:W-:Y:S04]  /*0330*/  STG.E desc[UR6][R16.64], R23 ;  /* 0x0000001710007986 */ /* 0x0105e8000c101906 */
[----:B------:R-:W4:Y:S01]  /*0340*/  LDG.E R25, desc[UR6][R4.64] ;  /* 0x0000000604197981 */ /* 0x000f22000c1e1900 */
[----:B---3--:R-:W-:-:S05]  /*0350*/  IMAD.WIDE R18, R0, 0x4, R14 ;  /* 0x0000000400127825 */ /* 0x008fca00078e020e */
[----:B----4-:R3:W-:Y:S04]  /*0360*/  STG.E desc[UR6][R18.64], R25 ;  /* 0x0000001912007986 */ /* 0x0107e8000c101906 */
[----:B------:R-:W4:Y:S01]  /*0370*/  LDG.E R27, desc[UR6][R2.64] ;  /* 0x00000006021b7981 */ /* 0x000f22000c1e1900 */
[----:B0-----:R-:W-:-:S05]  /*0380*/  IMAD.WIDE R12, R0, 0x4, R16 ;  /* 0x00000004000c7825 */ /* 0x001fca00078e0210 */
        /* <DEDUP_REMOVED lines=65> */
[----:B--2---:R-:W-:Y:S01]  /*07a0*/  IMAD.WIDE R16, R0, 0x4, R12 ;  /* 0x0000000400107825 */ /* 0x004fe200078e020c */
[----:B------:R-:W-:-:S04]  /*07b0*/  IADD3 R8, PT, PT, R8, 0x10, RZ ;  /* 0x0000001008087810 */ /* 0x000fc80007ffe0ff */
[----:B------:R-:W-:Y:S01]  /*07c0*/  ISETP.NE.AND P1, PT, R8, RZ, PT ;  /* 0x000000ff0800720c */ /* 0x000fe20003f25270 */
[----:B----4-:R0:W-:Y:S04]  /*07d0*/  STG.E desc[UR6][R16.64], R29 ;  /* 0x0000001d10007986 */ /* 0x0101e8000c101906 */
[----:B------:R-:W2:Y:S01]  /*07e0*/  LDG.E R23, desc[UR6][R4.64] ;  /* 0x0000000604177981 */ /* 0x000ea2000c1e1900 */
[C---:B---3--:R-:W-:Y:S01]  /*07f0*/  IMAD.WIDE R18, R0.reuse, 0x4, R14 ;  /* 0x0000000400127825 */ /* 0x048fe200078e020e */
[----:B------:R-:W-:-:S04]  /*0800*/  LEA R11, R0, R11, 0x4 ;  /* 0x0000000b000b7211 */ /* 0x000fc800078e20ff */
[----:B--2---:R0:W-:Y:S02]  /*0810*/  STG.E desc[UR6][R18.64], R23 ;  /* 0x0000001712007986 */ /* 0x0041e4000c101906 */
[----:B------:R-:W-:Y:S05]  /*0820*/  @P1 BRA `(.L_x_15) ;  /* 0xfffffff800681947 */ /* 0x000fea000383ffff */
.L_x_14:
[----:B------:R-:W-:Y:S05]  /*0830*/  @!P0 EXIT ;  /* 0x000000000000894d */ /* 0x000fea0003800000 */
[----:B------:R-:W-:Y:S02]  /*0840*/  ISETP.GE.U32.AND P0, PT, R10, 0x8, PT ;  /* 0x000000080a00780c */ /* 0x000fe40003f06070 */
[----:B0-----:R-:W-:-:S04]  /*0850*/  LOP3.LUT R18, R7, 0x7, RZ, 0xc0, !PT ;  /* 0x0000000707127812 */ /* 0x001fc800078ec0ff */
[----:B------:R-:W-:-:S07]  /*0860*/  ISETP.NE.AND P1, PT, R18, RZ, PT ;  /* 0x000000ff1200720c */ /* 0x000fce0003f25270 */
[----:B------:R-:W-:Y:S06]  /*0870*/  @!P0 BRA `(.L_x_16) ;  /* 0x0000000000d48947 */ /* 0x000fec0003800000 */
[----:B------:R-:W2:Y:S01]  /*0880*/  LDG.E R19, desc[UR6][R2.64] ;  /* 0x0000000602137981 */ /* 0x000ea2000c1e1900 */
[----:B------:R-:W0:Y:S01]  /*0890*/  LDC.64 R10, c[0x0][0x380] ;  /* 0x0000e000ff0a7b82 */ /* 0x000e220000000a00 */
[----:B------:R-:W-:-:S04]  /*08a0*/  IMAD R8, R7, UR4, R6 ;  /* 0x0000000407087c24 */ /* 0x000fc8000f8e0206 */
[----:B------:R-:W-:-:S03]  /*08b0*/  IMAD R15, R8, R0, R9 ;  /* 0x00000000080f7224 */ /* 0x000fc600078e0209 */
        /* <DEDUP_REMOVED lines=45> */
[----:B------:R-:W2:Y:S01]  /*0b90*/  LDG.E R27, desc[UR6][R4.64] ;  /* 0x00000006041b7981 */ /* 0x000ea2000c1e1900 */
[----:B---3--:R-:W-:Y:S01]  /*0ba0*/  IMAD.WIDE R16, R0, 0x4, R12 ;  /* 0x0000000400107825 */ /* 0x008fe200078e020c */
[----:B------:R-:W-:-:S04]  /*0bb0*/  IADD3 R6, PT, PT, R6, 0x8, RZ ;  /* 0x0000000806067810 */ /* 0x000fc80007ffe0ff */
[----:B--2---:R0:W-:Y:S03]  /*0bc0*/  STG.E desc[UR6][R16.64], R27 ;  /* 0x0000001b10007986 */ /* 0x0041e6000c101906 */
.L_x_16:
[----:B------:R-:W-:Y:S05]  /*0bd0*/  @!P1 EXIT ;  /* 0x000000000000994d */ /* 0x000fea0003800000 */
[----:B------:R-:W-:Y:S02]  /*0be0*/  ISETP.GE.U32.AND P0, PT, R18, 0x4, PT ;  /* 0x000000041200780c */ /* 0x000fe40003f06070 */
[----:B------:R-:W-:-:S04]  /*0bf0*/  LOP3.LUT R8, R7, 0x3, RZ, 0xc0, !PT ;  /* 0x0000000307087812 */ /* 0x000fc800078ec0ff */
[----:B------:R-:W-:-:S07]  /*0c00*/  ISETP.NE.AND P1, PT, R8, RZ, PT ;  /* 0x000000ff0800720c */ /* 0x000fce0003f25270 */
[----:B------:R-:W-:Y:S06]  /*0c10*/  @!P0 BRA `(.L_x_17) ;  /* 0x0000000000748947 */ /* 0x000fec0003800000 */
[----:B0-----:R-:W2:Y:S01]  /*0c20*/  LDG.E R19, desc[UR6][R2.64] ;  /* 0x0000000602137981 */ /* 0x001ea2000c1e1900 */
        /* <DEDUP_REMOVED lines=18> */
[----:B------:R-:W5:Y:S01]  /*0d50*/  LDG.E R27, desc[UR6][R4.64] ;  /* 0x00000006041b7981 */ /* 0x000f62000c1e1900 */
[----:B-1----:R-:W-:-:S05]  /*0d60*/  IMAD.WIDE R12, R0, 0x4, R16 ;  /* 0x00000004000c7825 */ /* 0x002fca00078e0210 */
[----:B-----5:R4:W-:Y:S04]  /*0d70*/  STG.E desc[UR6][R12.64], R27 ;  /* 0x0000001b0c007986 */ /* 0x0209e8000c101906 */
[----:B------:R-:W5:Y:S01]  /*0d80*/  LDG.E R21, desc[UR6][R2.64] ;  /* 0x0000000602157981 */ /* 0x000f62000c1e1900 */
[----:B--2---:R-:W-:-:S05]  /*0d90*/  IMAD.WIDE R14, R0, 0x4, R10 ;  /* 0x00000004000e7825 */ /* 0x004fca00078e020a */
[----:B-----5:R4:W-:Y:S04]  /*0da0*/  STG.E desc[UR6][R14.64], R21 ;  /* 0x000000150e007986 */ /* 0x0209e8000c101906 */
[----:B------:R-:W2:Y:S01]  /*0db0*/  LDG.E R23, desc[UR6][R4.64] ;  /* 0x0000000604177981 */ /* 0x000ea2000c1e1900 */
[----:B---3--:R-:W-:Y:S01]  /*0dc0*/  IMAD.WIDE R16, R0, 0x4, R12 ;  /* 0x0000000400107825 */ /* 0x008fe200078e020c */
[----:B------:R-:W-:-:S04]  /*0dd0*/  IADD3 R6, PT, PT, R6, 0x4, RZ ;  /* 0x0000000406067810 */ /* 0x000fc80007ffe0ff */
[----:B--2---:R4:W-:Y:S03]  /*0de0*/  STG.E desc[UR6][R16.64], R23 ;  /* 0x0000001710007986 */ /* 0x0049e6000c101906 */
.L_x_17:
[----:B------:R-:W-:Y:S05]  /*0df0*/  @!P1 EXIT ;  /* 0x000000000000994d */ /* 0x000fea0003800000 */
[----:B0---4-:R-:W0:Y:S01]  /*0e00*/  LDC.64 R10, c[0x0][0x380] ;  /* 0x0000e000ff0a7b82 */ /* 0x011e220000000a00 */
[----:B------:R-:W-:Y:S01]  /*0e10*/  IMAD R6, R7, UR4, R6 ;  /* 0x0000000407067c24 */ /* 0x000fe2000f8e0206 */
[----:B------:R-:W-:-:S03]  /*0e20*/  IADD3 R14, PT, PT, -R8, RZ, RZ ;  /* 0x000000ff080e7210 */ /* 0x000fc60007ffe1ff */
[----:B------:R-:W-:-:S03]  /*0e30*/  IMAD R15, R6, R0, R9 ;  /* 0x00000000060f7224 */ /* 0x000fc600078e0209 */
[----:B------:R-:W1:Y:S04]  /*0e40*/  LDC.64 R12, c[0x0][0x388] ;  /* 0x0000e200ff0c7b82 */ /* 0x000e680000000a00 */
.L_x_18:
[----:B--2---:R-:W2:Y:S01]  /*0e50*/  LDG.E R17, desc[UR6][R2.64] ;  /* 0x0000000602117981 */ /* 0x004ea2000c1e1900 */
[----:B0-----:R-:W-:Y:S01]  /*0e60*/  IMAD.WIDE R6, R15, 0x4, R10 ;  /* 0x000000040f067825 */ /* 0x001fe200078e020a */
[----:B------:R-:W-:-:S04]  /*0e70*/  IADD3 R14, PT, PT, R14, 0x1, RZ ;  /* 0x000000010e0e7810 */ /* 0x000fc80007ffe0ff */
[----:B------:R-:W-:Y:S01]  /*0e80*/  ISETP.NE.AND P0, PT, R14, RZ, PT ;  /* 0x000000ff0e00720c */ /* 0x000fe20003f05270 */
[----:B--2---:R2:W-:Y:S04]  /*0e90*/  STG.E desc[UR6][R6.64], R17 ;  /* 0x0000001106007986 */ /* 0x0045e8000c101906 */
[----:B------:R-:W3:Y:S01]  /*0ea0*/  LDG.E R19, desc[UR6][R4.64] ;  /* 0x0000000604137981 */ /* 0x000ee2000c1e1900 */
[C---:B-1----:R-:W-:Y:S01]  /*0eb0*/  IMAD.WIDE R8, R15.reuse, 0x4, R12 ;  /* 0x000000040f087825 */ /* 0x042fe200078e020c */
[----:B------:R-:W-:-:S04]  /*0ec0*/  IADD3 R15, PT, PT, R15, R0, RZ ;  /* 0x000000000f0f7210 */ /* 0x000fc80007ffe0ff */
[----:B---3--:R2:W-:Y:S02]  /*0ed0*/  STG.E desc[UR6][R8.64], R19 ;  /* 0x0000001308007986 */ /* 0x0085e4000c101906 */
[----:B------:R-:W-:Y:S05]  /*0ee0*/  @P0 BRA `(.L_x_18) ;  /* 0xfffffffc00d80947 */ /* 0x000fea000383ffff */
[----:B------:R-:W-:Y:S05]  /*0ef0*/  EXIT ;  /* 0x000000000000794d */ /* 0x000fea0003800000 */
.L_x_19:
        /* <DEDUP_REMOVED lines=16> */
.L_x_28:


//--------------------- .text.repeat_once_forward --------------------------
	.section	.text.repeat_once_forward,"ax",@progbits
	.align	128
        .global         repeat_once_forward
        .type           repeat_once_forward,@function
        .size           repeat_once_forward,(.L_x_29 - repeat_once_forward)
        .other          repeat_once_forward,@"STO_CUDA_ENTRY STV_DEFAULT"
repeat_once_forward:
.text.repeat_once_forward:
        /* <DEDUP_REMOVED lines=16> */
[----:B------:R-:W2:Y:S01]  /*0100*/  LDC.64 R2, c[0x0][0x388] ;  /* 0x0000e200ff027b82 */ /* 0x000ea20000000a00 */
[----:B0-----:R-:W-:Y:S01]  /*0110*/  UIMAD UR4, UR6, UR7, UR4 ;  /* 0x00000007060472a4 */ /* 0x001fe2000f8e0204 */
[----:B------:R-:W0:Y:S03]  /*0120*/  LDCU.64 UR6, c[0x0][0x358] ;  /* 0x00006b00ff0677ac */ /* 0x000e260008000a00 */
[----:B-1----:R-:W-:-:S06]  /*0130*/  UIMAD UR4, UR4, UR8, UR5 ;  /* 0x00000008040472a4 */ /* 0x002fcc000f8e0205 */
[----:B------:R-:W-:-:S04]  /*0140*/  IMAD R5, R7, UR4, R0 ;  /* 0x0000000407057c24 */ /* 0x000fc8000f8e0200 */
[----:B--2---:R-:W-:Y:S01]  /*0150*/  IMAD.WIDE R2, R5, 0x4, R2 ;  /* 0x0000000405027825 */ /* 0x004fe200078e0202 */
[----:B0-----:R-:W-:Y:S06]  /*0160*/  @!P1 BRA `(.L_x_20) ;  /* 0x0000000000c89947 */ /* 0x001fec0003800000 */
[----:B------:R0:W5:Y:S01]  /*0170*/  LDG.E R25, desc[UR6][R2.64] ;  /* 0x0000000602197981 */ /* 0x000162000c1e1900 */
[----:B------:R-:W1:Y:S01]  /*0180*/  LDC.64 R4, c[0x0][0x380] ;  /* 0x0000e000ff047b82 */ /* 0x000e620000000a00 */
[C---:B------:R-:W-:Y:S01]  /*0190*/  IMAD R13, R6.reuse, R7, RZ ;  /* 0x00000007060d7224 */ /* 0x040fe200078e02ff */
[----:B------:R-:W-:-:S03]  /*01a0*/  LOP3.LUT R9, R6, 0x7ffffff0, RZ, 0xc0, !PT ;  /* 0x7ffffff006097812 */ /* 0x000fc600078ec0ff */
[----:B------:R-:W-:Y:S01]  /*01b0*/  IMAD R8, R13, UR4, R0 ;  /* 0x000000040d087c24 */ /* 0x000fe2000f8e0200 */
[----:B------:R-:W-:-:S07]  /*01c0*/  IADD3 R10, PT, PT, -R9, RZ, RZ ;  /* 0x000000ff090a7210 */ /* 0x000fce0007ffe1ff */
.L_x_21:
[----:B01----:R-:W-:-:S05]  /*01d0*/  IMAD.WIDE R12, R8, 0x4, R4 ;  /* 0x00000004080c7825 */ /* 0x003fca00078e0204 */
[----:B-----5:R1:W-:Y:S04]  /*01e0*/  STG.E desc[UR6][R12.64], R25 ;  /* 0x000000190c007986 */ /* 0x0203e8000c101906 */
[----:B------:R-:W2:Y:S01]  /*01f0*/  LDG.E R27, desc[UR6][R2.64] ;  /* 0x00000006021b7981 */ /* 0x000ea2000c1e1900 */
[----:B------:R-:W-:-:S04]  /*0200*/  IMAD.WIDE R14, R7, 0x4, R12 ;  /* 0x00000004070e7825 */ /* 0x000fc800078e020c */
[C---:B------:R-:W-:Y:S01]  /*0210*/  IMAD.WIDE R16, R7.reuse, 0x4, R14 ;  /* 0x0000000407107825 */ /* 0x040fe200078e020e */
[----:B--2---:R-:W-:Y:S04]  /*0220*/  STG.E desc[UR6][R14.64], R27 ;  /* 0x0000001b0e007986 */ /* 0x004fe8000c101906 */
[----:B------:R2:W-:Y:S04]  /*0230*/  STG.E desc[UR6][R16.64], R27 ;  /* 0x0000001b10007986 */ /* 0x0005e8000c101906 */
[----:B------:R-:W3:Y:S01]  /*0240*/  LDG.E R29, desc[UR6][R2.64] ;  /* 0x00000006021d7981 */ /* 0x000ee2000c1e1900 */
[----:B------:R-:W-:-:S04]  /*0250*/  IMAD.WIDE R18, R7, 0x4, R16 ;  /* 0x0000000407127825 */ /* 0x000fc800078e0210 */
[C---:B------:R-:W-:Y:S01]  /*0260*/  IMAD.WIDE R20, R7.reuse, 0x4, R18 ;  /* 0x0000000407147825 */ /* 0x040fe200078e0212 */
[----:B---3--:R-:W-:Y:S04]  /*0270*/  STG.E desc[UR6][R18.64], R29 ;  /* 0x0000001d12007986 */ /* 0x008fe8000c101906 */
[----:B------:R3:W-:Y:S04]  /*0280*/  STG.E desc[UR6][R20.64], R29 ;  /* 0x0000001d14007986 */ /* 0x0007e8000c101906 */
[----:B-1----:R-:W4:Y:S01]  /*0290*/  LDG.E R25, desc[UR6][R2.64] ;  /* 0x0000000602197981 */ /* 0x002f22000c1e1900 */
[----:B------:R-:W-:-:S04]  /*02a0*/  IMAD.WIDE R12, R7, 0x4, R20 ;  /* 0x00000004070c7825 */ /* 0x000fc800078e0214 */
[C---:B------:R-:W-:Y:S01]  /*02b0*/  IMAD.WIDE R22, R7.reuse, 0x4, R12 ;  /* 0x0000000407167825 */ /* 0x040fe200078e020c */
[----:B----4-:R1:W-:Y:S04]  /*02c0*/  STG.E desc[UR6][R12.64], R25 ;  /* 0x000000190c007986 */ /* 0x0103e8000c101906 */
[----:B------:R4:W-:Y:S04]  /*02d0*/  STG.E desc[UR6][R22.64], R25 ;  /* 0x0000001916007986 */ /* 0x0009e8000c101906 */
[----:B--2---:R-:W2:Y:S01]  /*02e0*/  LDG.E R27, desc[UR6][R2.64] ;  /* 0x00000006021b7981 */ /* 0x004ea2000c1e1900 */
[----:B------:R-:W-:-:S04]  /*02f0*/  IMAD.WIDE R14, R7, 0x4, R22 ;  /* 0x00000004070e7825 */ /* 0x000fc800078e0216 */
[C---:B------:R-:W-:Y:S01]  /*0300*/  IMAD.WIDE R16, R7.reuse, 0x4, R14 ;  /* 0x0000000407107825 */ /* 0x040fe200078e020e */
[----:B--2---:R-:W-:Y:S04]  /*0310*/  STG.E desc[UR6][R14.64], R27 ;  /* 0x0000001b0e007986 */ /* 0x004fe8000c101906 */
[----:B------:R2:W-:Y:S04]  /*0320*/  STG.E desc[UR6][R16.64], R27 ;  /* 0x0000001b10007986 */ /* 0x0005e8000c101906 */
[----:B---3--:R-:W3:Y:S01]  /*0330*/  LDG.E R29, desc[UR6][R2.64] ;  /* 0x00000006021d7981 */ /* 0x008ee2000c1e1900 */
[----:B------:R-:W-:-:S04]  /*0340*/  IMAD.WIDE R18, R7, 0x4, R16 ;  /* 0x0000000407127825 */ /* 0x000fc800078e0210 */
[C---:B------:R-:W-:Y:S01]  /*0350*/  IMAD.WIDE R20, R7.reuse, 0x4, R18 ;  /* 0x0000000407147825 */ /* 0x040fe200078e0212 */
[----:B---3--:R3:W-:Y:S04]  /*0360*/  STG.E desc[UR6][R18.64], R29 ;  /* 0x0000001d12007986 */ /* 0x0087e8000c101906 */
[----:B------:R0:W-:Y:S04]  /*0370*/  STG.E desc[UR6][R20.64], R29 ;  /* 0x0000001d14007986 */ /* 0x0001e8000c101906 */
[----:B------:R-:W2:Y:S01]  /*0380*/  LDG.E R24, desc[UR6][R2.64] ;  /* 0x0000000602187981 */ /* 0x000ea2000c1e1900 */
[----:B-1----:R-:W-:-:S04]  /*0390*/  IMAD.WIDE R12, R7, 0x4, R20 ;  /* 0x00000004070c7825 */ /* 0x002fc800078e0214 */
[C---:B----4-:R-:W-:Y:S01]  /*03a0*/  IMAD.WIDE R22, R7.reuse, 0x4, R12 ;  /* 0x0000000407167825 */ /* 0x050fe200078e020c */
[----:B--2---:R0:W-:Y:S04]  /*03b0*/  STG.E desc[UR6][R12.64], R24 ;  /* 0x000000180c007986 */ /* 0x0041e8000c101906 */
[----:B------:R0:W-:Y:S04]  /*03c0*/  STG.E desc[UR6][R22.64], R24 ;  /* 0x0000001816007986 */ /* 0x0001e8000c101906 */
[----:B------:R-:W2:Y:S01]  /*03d0*/  LDG.E R27, desc[UR6][R2.64] ;  /* 0x00000006021b7981 */ /* 0x000ea2000c1e1900 */
[----:B------:R-:W-:-:S04]  /*03e0*/  IMAD.WIDE R14, R7, 0x4, R22 ;  /* 0x00000004070e7825 */ /* 0x000fc800078e0216 */
[C---:B------:R-:W-:Y:S01]  /*03f0*/  IMAD.WIDE R16, R7.reuse, 0x4, R14 ;  /* 0x0000000407107825 */ /* 0x040fe200078e020e */
[----:B------:R-:W-:Y:S01]  /*0400*/  IADD3 R10, PT, PT, R10, 0x10, RZ ;  /* 0x000000100a0a7810 */ /* 0x000fe20007ffe0ff */
[----:B--2---:R0:W-:Y:S04]  /*0410*/  STG.E desc[UR6][R14.64], R27 ;  /* 0x0000001b0e007986 */ /* 0x0041e8000c101906 */
[----:B------:R0:W-:Y:S04]  /*0420*/  STG.E desc[UR6][R16.64], R27 ;  /* 0x0000001b10007986 */ /* 0x0001e8000c101906 */
[----:B------:R-:W2:Y:S01]  /*0430*/  LDG.E R25, desc[UR6][R2.64] ;  /* 0x0000000602197981 */ /* 0x000ea2000c1e1900 */
[----:B------:R-:W-:Y:S01]  /*0440*/  ISETP.NE.AND P1, PT, R10, RZ, PT ;  /* 0x000000ff0a00720c */ /* 0x000fe20003f25270 */
[C---:B---3--:R-:W-:Y:S01]  /*0450*/  IMAD.WIDE R18, R7.reuse, 0x4, R16 ;  /* 0x0000000407127825 */ /* 0x048fe200078e0210 */
[----:B------:R-:W-:-:S04]  /*0460*/  LEA R8, R7, R8, 0x4 ;  /* 0x0000000807087211 */ /* 0x000fc800078e20ff */
[----:B--2---:R0:W-:Y:S07]  /*0470*/  STG.E desc[UR6][R18.64], R25 ;  /* 0x0000001912007986 */ /* 0x0041ee000c101906 */
[----:B------:R-:W-:Y:S05]  /*0480*/  @P1 BRA `(.L_x_21) ;  /* 0xfffffffc00501947 */ /* 0x000fea000383ffff */
.L_x_20:
        /* <DEDUP_REMOVED lines=8> */
[----:B------:R-:W-:-:S04]  /*0510*/  IMAD R11, R8, R7, R0 ;  /* 0x00000007080b7224 */ /* 0x000fc800078e0200 */
[----:B0-----:R-:W-:-:S04]  /*0520*/  IMAD.WIDE R4, R11, 0x4, R4 ;  /* 0x000000040b047825 */ /* 0x001fc800078e0204 */
[C---:B------:R-:W-:Y:S01]  /*0530*/  IMAD.WIDE R10, R7.reuse, 0x4, R4 ;  /* 0x00000004070a7825 */ /* 0x040fe200078e0204 */
[----:B--2---:R-:W-:Y:S04]  /*0540*/  STG.E desc[UR6][R4.64], R21 ;  /* 0x0000001504007986 */ /* 0x004fe8000c101906 */
[----:B------:R0:W-:Y:S04]  /*0550*/  STG.E desc[UR6][R10.64], R21 ;  /* 0x000000150a007986 */ /* 0x0001e8000c101906 */
[----:B------:R-:W2:Y:S01]  /*0560*/  LDG.E R23, desc[UR6][R2.64] ;  /* 0x0000000602177981 */ /* 0x000ea2000c1e1900 */
[----:B------:R-:W-:-:S04]  /*0570*/  IMAD.WIDE R12, R7, 0x4, R10 ;  /* 0x00000004070c7825 */ /* 0x000fc800078e020a */
[C---:B------:R-:W-:Y:S01]  /*0580*/  IMAD.WIDE R14, R7.reuse, 0x4, R12 ;  /* 0x00000004070e7825 */ /* 0x040fe200078e020c */
[----:B--2---:R1:W-:Y:S04]  /*0590*/  STG.E desc[UR6][R12.64], R23 ;  /* 0x000000170c007986 */ /* 0x0043e8000c101906 */
[----:B------:R1:W-:Y:S04]  /*05a0*/  STG.E desc[UR6][R14.64], R23 ;  /* 0x000000170e007986 */ /* 0x0003e8000c101906 */
[----:B------:R-:W2:Y:S01]  /*05b0*/  LDG.E R25, desc[UR6][R2.64] ;  /* 0x0000000602197981 */ /* 0x000ea2000c1e1900 */
[----:B------:R-:W-:-:S04]  /*05c0*/  IMAD.WIDE R16, R7, 0x4, R14 ;  /* 0x0000000407107825 */ /* 0x000fc800078e020e */
[C---:B------:R-:W-:Y:S01]  /*05d0*/  IMAD.WIDE R18, R7.reuse, 0x4, R16 ;  /* 0x0000000407127825 */ /* 0x040fe200078e0210 */
[----:B--2---:R1:W-:Y:S04]  /*05e0*/  STG.E desc[UR6][R16.64], R25 ;  /* 0x0000001910007986 */ /* 0x0043e8000c101906 */
[----:B------:R1:W-:Y:S04]  /*05f0*/  STG.E desc[UR6][R18.64], R25 ;  /* 0x0000001912007986 */ /* 0x0003e8000c101906 */
[----:B0-----:R-:W2:Y:S01]  /*0600*/  LDG.E R21, desc[UR6][R2.64] ;  /* 0x0000000602157981 */ /* 0x001ea2000c1e1900 */
[----:B------:R-:W-:Y:S01]  /*0610*/  IMAD.WIDE R4, R7, 0x4, R18 ;  /* 0x0000000407047825 */ /* 0x000fe200078e0212 */
[----:B------:R-:W-:-:S03]  /*0620*/  IADD3 R9, PT, PT, R9, 0x8, RZ ;  /* 0x0000000809097810 */ /* 0x000fc60007ffe0ff */
[----:B------:R-:W-:Y:S01]  /*0630*/  IMAD.WIDE R10, R7, 0x4, R4 ;  /* 0x00000004070a7825 */ /* 0x000fe200078e0204 */
[----:B--2---:R1:W-:Y:S04]  /*0640*/  STG.E desc[UR6][R4.64], R21 ;  /* 0x0000001504007986 */ /* 0x0043e8000c101906 */
[----:B------:R1:W-:Y:S02]  /*0650*/  STG.E desc[UR6][R10.64], R21 ;  /* 0x000000150a007986 */ /* 0x0003e4000c101906 */
.L_x_22:
[----:B------:R-:W-:Y:S05]  /*0660*/  @!P1 EXIT ;  /* 0x000000000000994d */ /* 0x000fea0003800000 */
[----:B------:R-:W-:Y:S02]  /*0670*/  ISETP.GE.U32.AND P0, PT, R20, 0x4, PT ;  /* 0x000000041400780c */ /* 0x000fe40003f06070 */
[----:B------:R-:W-:-:S04]  /*0680*/  LOP3.LUT R8, R6, 0x3, RZ, 0xc0, !PT ;  /* 0x0000000306087812 */ /* 0x000fc800078ec0ff */
[----:B------:R-:W-:-:S07]  /*0690*/  ISETP.NE.AND P1, PT, R8, RZ, PT ;  /* 0x000000ff0800720c */ /* 0x000fce0003f25270 */
[----:B------:R-:W-:Y:S06]  /*06a0*/  @!P0 BRA `(.L_x_23) ;  /* 0x0000000000388947 */ /* 0x000fec0003800000 */
[----:B-1----:R-:W2:Y:S01]  /*06b0*/  LDG.E R17, desc[UR6][R2.64] ;  /* 0x0000000602117981 */ /* 0x002ea2000c1e1900 */
[----:B------:R-:W0:Y:S01]  /*06c0*/  LDC.64 R4, c[0x0][0x380] ;  /* 0x0000e000ff047b82 */ /* 0x000e220000000a00 */
[----:B------:R-:W-:-:S04]  /*06d0*/  IMAD R10, R6, UR4, R9 ;  /* 0x00000004060a7c24 */ /* 0x000fc8000f8e0209 */
[----:B------:R-:W-:-:S04]  /*06e0*/  IMAD R11, R10, R7, R0 ;  /* 0x000000070a0b7224 */ /* 0x000fc800078e0200 */
[----:B0-----:R-:W-:-:S04]  /*06f0*/  IMAD.WIDE R4, R11, 0x4, R4 ;  /* 0x000000040b047825 */ /* 0x001fc800078e0204 */
[C---:B------:R-:W-:Y:S01]  /*0700*/  IMAD.WIDE R10, R7.reuse, 0x4, R4 ;  /* 0x00000004070a7825 */ /* 0x040fe200078e0204 */
[----:B--2---:R0:W-:Y:S04]  /*0710*/  STG.E desc[UR6][R4.64], R17 ;  /* 0x0000001104007986 */ /* 0x0041e8000c101906 */
[----:B------:R0:W-:Y:S04]  /*0720*/  STG.E desc[UR6][R10.64], R17 ;  /* 0x000000110a007986 */ /* 0x0001e8000c101906 */
[----:B------:R-:W2:Y:S01]  /*0730*/  LDG.E R19, desc[UR6][R2.64] ;  /* 0x0000000602137981 */ /* 0x000ea2000c1e1900 */
[----:B------:R-:W-:Y:S01]  /*0740*/  IMAD.WIDE R12, R7, 0x4, R10 ;  /* 0x00000004070c7825 */ /* 0x000fe200078e020a */
[----:B------:R-:W-:-:S03]  /*0750*/  IADD3 R9, PT, PT, R9, 0x4, RZ ;  /* 0x0000000409097810 */ /* 0x000fc60007ffe0ff */
[----:B------:R-:W-:Y:S01]  /*0760*/  IMAD.WIDE R14, R7, 0x4, R12 ;  /* 0x00000004070e7825 */ /* 0x000fe200078e020c */
[----:B--2---:R0:W-:Y:S04]  /*0770*/  STG.E desc[UR6][R12.64], R19 ;  /* 0x000000130c007986 */ /* 0x0041e8000c101906 */
[----:B------:R0:W-:Y:S02]  /*0780*/  STG.E desc[UR6][R14.64], R19 ;  /* 0x000000130e007986 */ /* 0x0001e4000c101906 */
.L_x_23:
[----:B------:R-:W-:Y:S05]  /*0790*/  @!P1 EXIT ;  /* 0x000000000000994d */ /* 0x000fea0003800000 */
[----:B01----:R0:W5:Y:S01]  /*07a0*/  LDG.E R11, desc[UR6][R2.64] ;  /* 0x00000006020b7981 */ /* 0x003162000c1e1900 */
[----:B------:R-:W1:Y:S01]  /*07b0*/  LDC.64 R4, c[0x0][0x380] ;  /* 0x0000e000ff047b82 */ /* 0x000e620000000a00 */
[----:B------:R-:W-:Y:S01]  /*07c0*/  IMAD R6, R6, UR4, R9 ;  /* 0x0000000406067c24 */ /* 0x000fe2000f8e0209 */
[----:B------:R-:W-:-:S03]  /*07d0*/  IADD3 R8, PT, PT, -R8, RZ, RZ ;  /* 0x000000ff08087210 */ /* 0x000fc60007ffe1ff */
[----:B------:R-:W-:-:S07]  /*07e0*/  IMAD R0, R6, R7, R0 ;  /* 0x0000000706007224 */ /* 0x000fce00078e0200 */
.L_x_24:
[----:B------:R-:W-:Y:S01]  /*07f0*/  IADD3 R8, PT, PT, R8, 0x1, RZ ;  /* 0x0000000108087810 */ /* 0x000fe20007ffe0ff */
[C---:B012---:R-:W-:Y:S01]  /*0800*/  IMAD.WIDE R2, R0.reuse, 0x4, R4 ;  /* 0x0000000400027825 */ /* 0x047fe200078e0204 */
[----:B------:R-:W-:Y:S02]  /*0810*/  IADD3 R0, PT, PT, R0, R7, RZ ;  /* 0x0000000700007210 */ /* 0x000fe40007ffe0ff */
[----:B------:R-:W-:Y:S02]  /*0820*/  ISETP.NE.AND P0, PT, R8, RZ, PT ;  /* 0x000000ff0800720c */ /* 0x000fe40003f05270 */
[----:B-----5:R2:W-:Y:S11]  /*0830*/  STG.E desc[UR6][R2.64], R11 ;  /* 0x0000000b02007986 */ /* 0x0205f6000c101906 */
[----:B------:R-:W-:Y:S05]  /*0840*/  @P0 BRA `(.L_x_24) ;  /* 0xfffffffc00e80947 */ /* 0x000fea000383ffff */
[----:B------:R-:W-:Y:S05]  /*0850*/  EXIT ;  /* 0x000000000000794d */ /* 0x000fea0003800000 */
.L_x_25:
        /* <DEDUP_REMOVED lines=10> */
.L_x_29:


//--------------------- .nv.shared.reserved.0     --------------------------
	.section	.nv.shared.reserved.0,"aw",@nobits
	.weak		__nv_reservedSMEM_offset_0_alias
	.size		__nv_reservedSMEM_offset_0_alias, 0, 64
	.other		__nv_reservedSMEM_offset_0_alias,@"STO_CUDA_RESERVED_SHARED STV_DEFAULT"
__nv_reservedSMEM_offset_0_alias:
	.zero		0
	.zero		64


//--------------------- .nv.global                --------------------------
	.section	.nv.global,"aw",@nobits
.nv.global:
	.type		_ZN34_INTERNAL_ec979abe_4_k_cu_56a83da14cuda3std6ranges3__45__cpo9iter_moveE,@object
	.size		_ZN34_INTERNAL_ec979abe_4_k_cu_56a83da14cuda3std6ranges3__45__cpo9iter_moveE,(_ZN34_INTERNAL_ec979abe_4_k_cu_56a83da14cuda3std3__436_GLOBAL__N__ec979abe_4_k_cu_56a83da16ignoreE - _ZN34_INTERNAL_ec979abe_4_k_cu_56a83da14cuda3std6ranges3__45__cpo9iter_moveE)
_ZN34_INTERNAL_ec979abe_4_k_cu_56a83da14cuda3std6ranges3__45__cpo9iter_moveE:
	.zero		1
	.type		_ZN34_INTERNAL_ec979abe_4_k_cu_56a83da14cuda3std3__436_GLOBAL__N__ec979abe_4_k_cu_56a83da16ignoreE,@object
	.size		_ZN34_INTERNAL_ec979abe_4_k_cu_56a83da14cuda3std3__436_GLOBAL__N__ec979abe_4_k_cu_56a83da16ignoreE,(_ZN34_INTERNAL_ec979abe_4_k_cu_56a83da14cuda3std3__45__cpo4cendE - _ZN34_INTERNAL_ec979abe_4_k_cu_56a83da14cuda3std3__436_GLOBAL__N__ec979abe_4_k_cu_56a83da16ignoreE)
_ZN34_INTERNAL_ec979abe_4_k_cu_56a83da14cuda3std3__436_GLOBAL__N__ec979abe_4_k_cu_56a83da16ignoreE:
	.zero		1
	.type		_ZN34_INTERNAL_ec979abe_4_k_cu_56a83da14cuda3std3__45__cpo4cendE,@object
	.size		_ZN34_INTERNAL_ec979abe_4_k_cu_56a83da14cuda3std3__45__cpo4cendE,(_ZN34_INTERNAL_ec979abe_4_k_cu_56a83da14cuda3std3__45__cpo3endE - _ZN34_INTERNAL_ec979abe_4_k_cu_56a83da14cuda3std3__45__cpo4cendE)
_ZN34_INTERNAL_ec979abe_4_k_cu_56a83da14cuda3std3__45__cpo4cendE:
	.zero		1
	.type		_ZN34_INTERNAL_ec979abe_4_k_cu_56a83da14cuda3std3__45__cpo3endE,@object
	.size		_ZN34_INTERNAL_ec979abe_4_k_cu_56a83da14cuda3std3__45__cpo3endE,(_ZN34_INTERNAL_ec979abe_4_k_cu_56a83da14cuda3std3__48in_placeE - _ZN34_INTERNAL_ec979abe_4_k_cu_56a83da14cuda3std3__45__cpo3endE)
_ZN34_INTERNAL_ec979abe_4_k_cu_56a83da14cuda3std3__45__cpo3endE:
	.zero		1
	.type		_ZN34_INTERNAL_ec979abe_4_k_cu_56a83da14cuda3std3__48in_placeE,@object
	.size		_ZN34_INTERNAL_ec979abe_4_k_cu_56a83da14cuda3std3__48in_placeE,(_ZN34_INTERNAL_ec979abe_4_k_cu_56a83da14cuda3std6ranges3__45__cpo7advanceE - _ZN34_INTERNAL_ec979abe_4_k_cu_56a83da14cuda3std3__48in_placeE)
_ZN34_INTERNAL_ec979abe_4_k_cu_56a83da14cuda3std3__48in_placeE:
	.zero		1
	.type		_ZN34_INTERNAL_ec979abe_4_k_cu_56a83da14cuda3std6ranges3__45__cpo7advanceE,@object
	.size		_ZN34_INTERNAL_ec979abe_4_k_cu_56a83da14cuda3std6ranges3__45__cpo7advanceE,(_ZN34_INTERNAL_ec979abe_4_k_cu_56a83da14cuda3std3__45__cpo5beginE - _ZN34_INTERNAL_ec979abe_4_k_cu_56a83da14cuda3std6ranges3__45__cpo7advanceE)
_ZN34_INTERNAL_ec979abe_4_k_cu_56a83da14cuda3std6ranges3__45__cpo7advanceE:
	.zero		1
	.type		_ZN34_INTERNAL_ec979abe_4_k_cu_56a83da14cuda3std3__45__cpo5beginE,@object
	.size		_ZN34_INTERNAL_ec979abe_4_k_cu_56a83da14cuda3std3__45__cpo5beginE,(_ZN34_INTERNAL_ec979abe_4_k_cu_56a83da14cuda3std3__419piecewise_constructE - _ZN34_INTERNAL_ec979abe_4_k_cu_56a83da14cuda3std3__45__cpo5beginE)
_ZN34_INTERNAL_ec979abe_4_k_cu_56a83da14cuda3std3__45__cpo5beginE:
	.zero		1
	.type		_ZN34_INTERNAL_ec979abe_4_k_cu_56a83da14cuda3std3__419piecewise_constructE,@object
	.size		_ZN34_INTERNAL_ec979abe_4_k_cu_56a83da14cuda3std3__419piecewise_constructE,(_ZN34_INTERNAL_ec979abe_4_k_cu_56a83da14cuda3std3__45__cpo6cbeginE - _ZN34_INTERNAL_ec979abe_4_k_cu_56a83da14cuda3std3__419piecewise_constructE)
_ZN34_INTERNAL_ec979abe_4_k_cu_56a83da14cuda3std3__419piecewise_constructE:
	.zero		1
	.type		_ZN34_INTERNAL_ec979abe_4_k_cu_56a83da14cuda3std3__45__cpo6cbeginE,@object
	.size		_ZN34_INTERNAL_ec979abe_4_k_cu_56a83da14cuda3std3__45__cpo6cbeginE,(_ZN34_INTERNAL_ec979abe_4_k_cu_56a83da14cuda3std6ranges3__45__cpo4swapE - _ZN34_INTERNAL_ec979abe_4_k_cu_56a83da14cuda3std3__45__cpo6cbeginE)
_ZN34_INTERNAL_ec979abe_4_k_cu_56a83da14cuda3std3__45__cpo6cbeginE:
	.zero		1
	.type		_ZN34_INTERNAL_ec979abe_4_k_cu_56a83da14cuda3std6ranges3__45__cpo4swapE,@object
	.size		_ZN34_INTERNAL_ec979abe_4_k_cu_56a83da14cuda3std6ranges3__45__cpo4swapE,(.L_7 - _ZN34_INTERNAL_ec979abe_4_k_cu_56a83da14cuda3std6ranges3__45__cpo4swapE)
_ZN34_INTERNAL_ec979abe_4_k_cu_56a83da14cuda3std6ranges3__45__cpo4swapE:
	.zero		1
.L_7:


//--------------------- .nv.constant0.repeat_kv_backward --------------------------
	.section	.nv.constant0.repeat_kv_backward,"a",@progbits
	.sectionflags	@""
	.align	4
.nv.constant0.repeat_kv_backward:
	.zero		948


//--------------------- .nv.constant0.repeat_once_backward --------------------------
	.section	.nv.constant0.repeat_once_backward,"a",@progbits
	.sectionflags	@""
	.align	4
.nv.constant0.repeat_once_backward:
	.zero		932


//--------------------- .nv.constant0.repeat_kv_forward --------------------------
	.section	.nv.constant0.repeat_kv_forward,"a",@progbits
	.sectionflags	@""
	.align	4
.nv.constant0.repeat_kv_forward:
	.zero		948


//--------------------- .nv.constant0.repeat_once_forward --------------------------
	.section	.nv.constant0.repeat_once_forward,"a",@progbits
	.sectionflags	@""
	.align	4
.nv.constant0.repeat_once_forward:
	.zero		932


//--------------------- SYMBOLS --------------------------

	.type		.nv.reservedSmem.offset0,@object
	.size		.nv.reservedSmem.offset0,0x4
